//
// Generated by NVIDIA NVVM Compiler
//
// Compiler Build ID: CL-36424714
// Cuda compilation tools, release 13.0, V13.0.88
// Based on NVVM 20.0.0
//

.version 9.0
.target sm_100
.address_size 64

	// .globl	_ZN19dublin_gpu_enhanced29gpu_popcount_optimized_kernelEPKmPjm
.extern .shared .align 16 .b8 _ZN19dublin_gpu_enhanced10shared_memE[];

.visible .entry _ZN19dublin_gpu_enhanced29gpu_popcount_optimized_kernelEPKmPjm(
	.param .u64 .ptr .align 1 _ZN19dublin_gpu_enhanced29gpu_popcount_optimized_kernelEPKmPjm_param_0,
	.param .u64 .ptr .align 1 _ZN19dublin_gpu_enhanced29gpu_popcount_optimized_kernelEPKmPjm_param_1,
	.param .u64 _ZN19dublin_gpu_enhanced29gpu_popcount_optimized_kernelEPKmPjm_param_2
)
{
	.reg .pred 	%p<2>;
	.reg .b32 	%r<6>;
	.reg .b64 	%rd<12>;

	ld.param.u64 	%rd2, [_ZN19dublin_gpu_enhanced29gpu_popcount_optimized_kernelEPKmPjm_param_0];
	ld.param.u64 	%rd3, [_ZN19dublin_gpu_enhanced29gpu_popcount_optimized_kernelEPKmPjm_param_1];
	ld.param.u64 	%rd4, [_ZN19dublin_gpu_enhanced29gpu_popcount_optimized_kernelEPKmPjm_param_2];
	mov.u32 	%r1, %ctaid.x;
	mov.u32 	%r2, %ntid.x;
	mov.u32 	%r3, %tid.x;
	mad.lo.s32 	%r4, %r1, %r2, %r3;
	cvt.u64.u32 	%rd1, %r4;
	setp.le.u64 	%p1, %rd4, %rd1;
	@%p1 bra 	$L__BB0_2;
	cvta.to.global.u64 	%rd5, %rd2;
	cvta.to.global.u64 	%rd6, %rd3;
	shl.b64 	%rd7, %rd1, 3;
	add.s64 	%rd8, %rd5, %rd7;
	ld.global.nc.u64 	%rd9, [%rd8];
	popc.b64 	%r5, %rd9;
	shl.b64 	%rd10, %rd1, 2;
	add.s64 	%rd11, %rd6, %rd10;
	st.global.u32 	[%rd11], %r5;
$L__BB0_2:
	ret;

}
	// .globl	_ZN19dublin_gpu_enhanced25popcount_reduction_kernelEPKjPjm
.visible .entry _ZN19dublin_gpu_enhanced25popcount_reduction_kernelEPKjPjm(
	.param .u64 .ptr .align 1 _ZN19dublin_gpu_enhanced25popcount_reduction_kernelEPKjPjm_param_0,
	.param .u64 .ptr .align 1 _ZN19dublin_gpu_enhanced25popcount_reduction_kernelEPKjPjm_param_1,
	.param .u64 _ZN19dublin_gpu_enhanced25popcount_reduction_kernelEPKjPjm_param_2
)
{
	.reg .pred 	%p<6>;
	.reg .b32 	%r<22>;
	.reg .b64 	%rd<16>;

	ld.param.u64 	%rd6, [_ZN19dublin_gpu_enhanced25popcount_reduction_kernelEPKjPjm_param_0];
	ld.param.u64 	%rd7, [_ZN19dublin_gpu_enhanced25popcount_reduction_kernelEPKjPjm_param_1];
	ld.param.u64 	%rd8, [_ZN19dublin_gpu_enhanced25popcount_reduction_kernelEPKjPjm_param_2];
	mov.u32 	%r7, %tid.x;
	cvt.u64.u32 	%rd1, %r7;
	mov.u32 	%r1, %ctaid.x;
	mov.u32 	%r2, %ntid.x;
	mad.lo.s32 	%r8, %r1, %r2, %r7;
	cvt.u64.u32 	%rd2, %r8;
	setp.le.u64 	%p1, %rd8, %rd2;
	mov.b32 	%r21, 0;
	@%p1 bra 	$L__BB1_2;
	cvta.to.global.u64 	%rd9, %rd6;
	shl.b64 	%rd10, %rd2, 2;
	add.s64 	%rd11, %rd9, %rd10;
	ld.global.nc.u32 	%r21, [%rd11];
$L__BB1_2:
	cvt.u32.u64 	%r9, %rd1;
	shl.b32 	%r10, %r9, 2;
	mov.u32 	%r11, _ZN19dublin_gpu_enhanced10shared_memE;
	add.s32 	%r5, %r11, %r10;
	st.shared.u32 	[%r5], %r21;
	bar.sync 	0;
	setp.lt.u32 	%p2, %r2, 2;
	@%p2 bra 	$L__BB1_7;
	shr.u32 	%r12, %r2, 1;
	cvt.u64.u32 	%rd15, %r12;
$L__BB1_4:
	setp.le.u64 	%p3, %rd15, %rd1;
	@%p3 bra 	$L__BB1_6;
	cvt.u32.u64 	%r13, %rd15;
	shl.b32 	%r14, %r13, 2;
	add.s32 	%r15, %r5, %r14;
	ld.shared.u32 	%r16, [%r15];
	ld.shared.u32 	%r17, [%r5];
	add.s32 	%r18, %r17, %r16;
	st.shared.u32 	[%r5], %r18;
$L__BB1_6:
	bar.sync 	0;
	shr.u64 	%rd5, %rd15, 1;
	setp.gt.u64 	%p4, %rd15, 1;
	mov.u64 	%rd15, %rd5;
	@%p4 bra 	$L__BB1_4;
$L__BB1_7:
	setp.ne.s32 	%p5, %r9, 0;
	@%p5 bra 	$L__BB1_9;
	ld.shared.u32 	%r20, [_ZN19dublin_gpu_enhanced10shared_memE];
	cvta.to.global.u64 	%rd12, %rd7;
	mul.wide.u32 	%rd13, %r1, 4;
	add.s64 	%rd14, %rd12, %rd13;
	st.global.u32 	[%rd14], %r20;
$L__BB1_9:
	ret;

}
	// .globl	_ZN19dublin_gpu_enhanced38enhanced_hierarchical_consensus_kernelEPKhPmS2_mm
.visible .entry _ZN19dublin_gpu_enhanced38enhanced_hierarchical_consensus_kernelEPKhPmS2_mm(
	.param .u64 .ptr .align 1 _ZN19dublin_gpu_enhanced38enhanced_hierarchical_consensus_kernelEPKhPmS2_mm_param_0,
	.param .u64 .ptr .align 1 _ZN19dublin_gpu_enhanced38enhanced_hierarchical_consensus_kernelEPKhPmS2_mm_param_1,
	.param .u64 .ptr .align 1 _ZN19dublin_gpu_enhanced38enhanced_hierarchical_consensus_kernelEPKhPmS2_mm_param_2,
	.param .u64 _ZN19dublin_gpu_enhanced38enhanced_hierarchical_consensus_kernelEPKhPmS2_mm_param_3,
	.param .u64 _ZN19dublin_gpu_enhanced38enhanced_hierarchical_consensus_kernelEPKhPmS2_mm_param_4
)
{
	.reg .pred 	%p<93>;
	.reg .b16 	%rs<31>;
	.reg .b32 	%r<112>;
	.reg .b64 	%rd<357>;

	ld.param.u64 	%rd65, [_ZN19dublin_gpu_enhanced38enhanced_hierarchical_consensus_kernelEPKhPmS2_mm_param_0];
	ld.param.u64 	%rd66, [_ZN19dublin_gpu_enhanced38enhanced_hierarchical_consensus_kernelEPKhPmS2_mm_param_2];
	ld.param.u64 	%rd63, [_ZN19dublin_gpu_enhanced38enhanced_hierarchical_consensus_kernelEPKhPmS2_mm_param_3];
	ld.param.u64 	%rd64, [_ZN19dublin_gpu_enhanced38enhanced_hierarchical_consensus_kernelEPKhPmS2_mm_param_4];
	cvta.to.global.u64 	%rd1, %rd65;
	cvta.to.global.u64 	%rd2, %rd66;
	mov.u32 	%r4, %ctaid.x;
	mov.u32 	%r1, %ntid.x;
	mov.u32 	%r2, %tid.x;
	mad.lo.s32 	%r5, %r4, %r1, %r2;
	cvt.u64.u32 	%rd3, %r5;
	setp.le.u64 	%p1, %rd63, %rd3;
	@%p1 bra 	$L__BB2_109;
	setp.eq.s64 	%p2, %rd64, 0;
	mov.b64 	%rd356, 0;
	@%p2 bra 	$L__BB2_13;
	and.b64  	%rd4, %rd64, 7;
	setp.lt.u64 	%p3, %rd64, 8;
	mov.b64 	%rd351, 0;
	mov.u64 	%rd356, %rd351;
	@%p3 bra 	$L__BB2_5;
	and.b64  	%rd351, %rd64, -8;
	neg.s64 	%rd6, %rd351;
	add.s64 	%rd344, %rd1, %rd3;
	shl.b64 	%rd8, %rd63, 3;
	mov.b64 	%rd345, 0;
	mov.u64 	%rd356, %rd345;
$L__BB2_4:
	.pragma "nounroll";
	ld.global.nc.u8 	%rs1, [%rd344];
	cvt.u16.u8 	%rs2, %rs1;
	setp.eq.s16 	%p4, %rs2, 0;
	cvt.u32.u64 	%r6, %rd345;
	mov.b64 	%rd71, 1;
	shl.b64 	%rd72, %rd71, %r6;
	selp.b64 	%rd73, 0, %rd72, %p4;
	or.b64  	%rd74, %rd73, %rd356;
	add.s64 	%rd75, %rd344, %rd63;
	ld.global.nc.u8 	%rs3, [%rd75];
	cvt.u16.u8 	%rs4, %rs3;
	setp.eq.s16 	%p5, %rs4, 0;
	mov.b64 	%rd76, 2;
	shl.b64 	%rd77, %rd76, %r6;
	selp.b64 	%rd78, 0, %rd77, %p5;
	or.b64  	%rd79, %rd78, %rd74;
	add.s64 	%rd80, %rd75, %rd63;
	ld.global.nc.u8 	%rs5, [%rd80];
	cvt.u16.u8 	%rs6, %rs5;
	setp.eq.s16 	%p6, %rs6, 0;
	mov.b64 	%rd81, 4;
	shl.b64 	%rd82, %rd81, %r6;
	selp.b64 	%rd83, 0, %rd82, %p6;
	or.b64  	%rd84, %rd83, %rd79;
	add.s64 	%rd85, %rd80, %rd63;
	ld.global.nc.u8 	%rs7, [%rd85];
	cvt.u16.u8 	%rs8, %rs7;
	setp.eq.s16 	%p7, %rs8, 0;
	mov.b64 	%rd86, 8;
	shl.b64 	%rd87, %rd86, %r6;
	selp.b64 	%rd88, 0, %rd87, %p7;
	or.b64  	%rd89, %rd88, %rd84;
	add.s64 	%rd90, %rd85, %rd63;
	ld.global.nc.u8 	%rs9, [%rd90];
	cvt.u16.u8 	%rs10, %rs9;
	setp.eq.s16 	%p8, %rs10, 0;
	mov.b64 	%rd91, 16;
	shl.b64 	%rd92, %rd91, %r6;
	selp.b64 	%rd93, 0, %rd92, %p8;
	or.b64  	%rd94, %rd93, %rd89;
	add.s64 	%rd95, %rd90, %rd63;
	ld.global.nc.u8 	%rs11, [%rd95];
	cvt.u16.u8 	%rs12, %rs11;
	setp.eq.s16 	%p9, %rs12, 0;
	mov.b64 	%rd96, 32;
	shl.b64 	%rd97, %rd96, %r6;
	selp.b64 	%rd98, 0, %rd97, %p9;
	or.b64  	%rd99, %rd98, %rd94;
	add.s64 	%rd100, %rd95, %rd63;
	ld.global.nc.u8 	%rs13, [%rd100];
	cvt.u16.u8 	%rs14, %rs13;
	setp.eq.s16 	%p10, %rs14, 0;
	mov.b64 	%rd101, 64;
	shl.b64 	%rd102, %rd101, %r6;
	selp.b64 	%rd103, 0, %rd102, %p10;
	or.b64  	%rd104, %rd103, %rd99;
	add.s64 	%rd105, %rd100, %rd63;
	ld.global.nc.u8 	%rs15, [%rd105];
	cvt.u16.u8 	%rs16, %rs15;
	setp.eq.s16 	%p11, %rs16, 0;
	mov.b64 	%rd106, 128;
	shl.b64 	%rd107, %rd106, %r6;
	selp.b64 	%rd108, 0, %rd107, %p11;
	or.b64  	%rd356, %rd108, %rd104;
	add.s64 	%rd345, %rd345, 8;
	add.s64 	%rd109, %rd6, %rd345;
	add.s64 	%rd344, %rd344, %rd8;
	setp.ne.s64 	%p12, %rd109, 0;
	@%p12 bra 	$L__BB2_4;
$L__BB2_5:
	setp.eq.s64 	%p13, %rd4, 0;
	@%p13 bra 	$L__BB2_13;
	and.b64  	%rd18, %rd64, 3;
	setp.lt.u64 	%p14, %rd4, 4;
	@%p14 bra 	$L__BB2_8;
	mad.lo.s64 	%rd111, %rd351, %rd63, %rd3;
	add.s64 	%rd112, %rd1, %rd111;
	ld.global.nc.u8 	%rs17, [%rd112];
	cvt.u16.u8 	%rs18, %rs17;
	setp.eq.s16 	%p15, %rs18, 0;
	cvt.u32.u64 	%r7, %rd351;
	mov.b64 	%rd113, 1;
	shl.b64 	%rd114, %rd113, %r7;
	selp.b64 	%rd115, 0, %rd114, %p15;
	add.s64 	%rd116, %rd112, %rd63;
	ld.global.nc.u8 	%rs19, [%rd116];
	cvt.u16.u8 	%rs20, %rs19;
	setp.eq.s16 	%p16, %rs20, 0;
	mov.b64 	%rd117, 2;
	shl.b64 	%rd118, %rd117, %r7;
	selp.b64 	%rd119, 0, %rd118, %p16;
	or.b64  	%rd120, %rd115, %rd119;
	add.s64 	%rd121, %rd116, %rd63;
	ld.global.nc.u8 	%rs21, [%rd121];
	cvt.u16.u8 	%rs22, %rs21;
	setp.eq.s16 	%p17, %rs22, 0;
	mov.b64 	%rd122, 4;
	shl.b64 	%rd123, %rd122, %r7;
	selp.b64 	%rd124, 0, %rd123, %p17;
	or.b64  	%rd125, %rd120, %rd124;
	add.s64 	%rd126, %rd121, %rd63;
	ld.global.nc.u8 	%rs23, [%rd126];
	cvt.u16.u8 	%rs24, %rs23;
	setp.eq.s16 	%p18, %rs24, 0;
	mov.b64 	%rd127, 8;
	shl.b64 	%rd128, %rd127, %r7;
	selp.b64 	%rd129, 0, %rd128, %p18;
	or.b64  	%rd130, %rd125, %rd129;
	or.b64  	%rd356, %rd130, %rd356;
	add.s64 	%rd351, %rd351, 4;
$L__BB2_8:
	setp.eq.s64 	%p19, %rd18, 0;
	@%p19 bra 	$L__BB2_13;
	setp.eq.s64 	%p20, %rd18, 1;
	@%p20 bra 	$L__BB2_11;
	mad.lo.s64 	%rd132, %rd351, %rd63, %rd3;
	add.s64 	%rd133, %rd1, %rd132;
	ld.global.nc.u8 	%rs25, [%rd133];
	cvt.u16.u8 	%rs26, %rs25;
	setp.eq.s16 	%p21, %rs26, 0;
	cvt.u32.u64 	%r8, %rd351;
	mov.b64 	%rd134, 1;
	shl.b64 	%rd135, %rd134, %r8;
	selp.b64 	%rd136, 0, %rd135, %p21;
	add.s64 	%rd137, %rd133, %rd63;
	ld.global.nc.u8 	%rs27, [%rd137];
	cvt.u16.u8 	%rs28, %rs27;
	setp.eq.s16 	%p22, %rs28, 0;
	mov.b64 	%rd138, 2;
	shl.b64 	%rd139, %rd138, %r8;
	selp.b64 	%rd140, 0, %rd139, %p22;
	or.b64  	%rd141, %rd136, %rd140;
	or.b64  	%rd356, %rd141, %rd356;
	add.s64 	%rd351, %rd351, 2;
$L__BB2_11:
	and.b64  	%rd142, %rd64, 1;
	setp.eq.b64 	%p23, %rd142, 1;
	not.pred 	%p24, %p23;
	@%p24 bra 	$L__BB2_13;
	mad.lo.s64 	%rd143, %rd351, %rd63, %rd3;
	add.s64 	%rd144, %rd1, %rd143;
	ld.global.nc.u8 	%rs29, [%rd144];
	cvt.u16.u8 	%rs30, %rs29;
	setp.eq.s16 	%p25, %rs30, 0;
	cvt.u32.u64 	%r9, %rd351;
	mov.b64 	%rd145, 1;
	shl.b64 	%rd146, %rd145, %r9;
	selp.b64 	%rd147, 0, %rd146, %p25;
	or.b64  	%rd356, %rd147, %rd356;
$L__BB2_13:
	ld.param.u64 	%rd343, [_ZN19dublin_gpu_enhanced38enhanced_hierarchical_consensus_kernelEPKhPmS2_mm_param_1];
	cvta.to.global.u64 	%rd148, %rd343;
	shl.b64 	%rd149, %rd3, 3;
	add.s64 	%rd150, %rd148, %rd149;
	st.global.u64 	[%rd150], %rd356;
	setp.ne.s64 	%p26, %rd356, 0;
	mov.b32 	%r10, -1;
	vote.sync.ballot.b32 	%r3, %p26, %r10;
	mov.u32 	%r11, %tid.y;
	mov.u32 	%r12, %tid.z;
	mov.u32 	%r13, %ntid.y;
	mad.lo.s32 	%r14, %r12, %r13, %r11;
	mad.lo.s32 	%r15, %r14, %r1, %r2;
	and.b32  	%r16, %r15, 31;
	setp.ne.s32 	%p28, %r16, 0;
	@%p28 bra 	$L__BB2_109;
	and.b32  	%r17, %r3, 1;
	setp.eq.b32 	%p29, %r17, 1;
	not.pred 	%p30, %p29;
	@%p30 bra 	$L__BB2_16;
	shr.u64 	%rd151, %rd3, 3;
	and.b64  	%rd152, %rd151, 536870904;
	add.s64 	%rd153, %rd2, %rd152;
	cvt.u32.u64 	%r18, %rd3;
	and.b32  	%r19, %r18, 63;
	mov.b64 	%rd154, 1;
	shl.b64 	%rd155, %rd154, %r19;
	atom.global.or.b64 	%rd156, [%rd153], %rd155;
$L__BB2_16:
	and.b32  	%r20, %r3, 2;
	setp.eq.s32 	%p31, %r20, 0;
	@%p31 bra 	$L__BB2_19;
	add.s64 	%rd31, %rd3, 1;
	setp.ge.u64 	%p32, %rd31, %rd63;
	@%p32 bra 	$L__BB2_19;
	shr.u64 	%rd157, %rd31, 3;
	and.b64  	%rd158, %rd157, 1073741816;
	add.s64 	%rd159, %rd2, %rd158;
	cvt.u32.u64 	%r21, %rd31;
	and.b32  	%r22, %r21, 63;
	mov.b64 	%rd160, 1;
	shl.b64 	%rd161, %rd160, %r22;
	atom.global.or.b64 	%rd162, [%rd159], %rd161;
$L__BB2_19:
	and.b32  	%r23, %r3, 4;
	setp.eq.s32 	%p33, %r23, 0;
	@%p33 bra 	$L__BB2_22;
	add.s64 	%rd32, %rd3, 2;
	setp.ge.u64 	%p34, %rd32, %rd63;
	@%p34 bra 	$L__BB2_22;
	shr.u64 	%rd163, %rd32, 3;
	and.b64  	%rd164, %rd163, 1073741816;
	add.s64 	%rd165, %rd2, %rd164;
	cvt.u32.u64 	%r24, %rd32;
	and.b32  	%r25, %r24, 63;
	mov.b64 	%rd166, 1;
	shl.b64 	%rd167, %rd166, %r25;
	atom.global.or.b64 	%rd168, [%rd165], %rd167;
$L__BB2_22:
	and.b32  	%r26, %r3, 8;
	setp.eq.s32 	%p35, %r26, 0;
	@%p35 bra 	$L__BB2_25;
	add.s64 	%rd33, %rd3, 3;
	setp.ge.u64 	%p36, %rd33, %rd63;
	@%p36 bra 	$L__BB2_25;
	shr.u64 	%rd169, %rd33, 3;
	and.b64  	%rd170, %rd169, 1073741816;
	add.s64 	%rd171, %rd2, %rd170;
	cvt.u32.u64 	%r27, %rd33;
	and.b32  	%r28, %r27, 63;
	mov.b64 	%rd172, 1;
	shl.b64 	%rd173, %rd172, %r28;
	atom.global.or.b64 	%rd174, [%rd171], %rd173;
$L__BB2_25:
	and.b32  	%r29, %r3, 16;
	setp.eq.s32 	%p37, %r29, 0;
	@%p37 bra 	$L__BB2_28;
	add.s64 	%rd34, %rd3, 4;
	setp.ge.u64 	%p38, %rd34, %rd63;
	@%p38 bra 	$L__BB2_28;
	shr.u64 	%rd175, %rd34, 3;
	and.b64  	%rd176, %rd175, 1073741816;
	add.s64 	%rd177, %rd2, %rd176;
	cvt.u32.u64 	%r30, %rd34;
	and.b32  	%r31, %r30, 63;
	mov.b64 	%rd178, 1;
	shl.b64 	%rd179, %rd178, %r31;
	atom.global.or.b64 	%rd180, [%rd177], %rd179;
$L__BB2_28:
	and.b32  	%r32, %r3, 32;
	setp.eq.s32 	%p39, %r32, 0;
	@%p39 bra 	$L__BB2_31;
	add.s64 	%rd35, %rd3, 5;
	setp.ge.u64 	%p40, %rd35, %rd63;
	@%p40 bra 	$L__BB2_31;
	shr.u64 	%rd181, %rd35, 3;
	and.b64  	%rd182, %rd181, 1073741816;
	add.s64 	%rd183, %rd2, %rd182;
	cvt.u32.u64 	%r33, %rd35;
	and.b32  	%r34, %r33, 63;
	mov.b64 	%rd184, 1;
	shl.b64 	%rd185, %rd184, %r34;
	atom.global.or.b64 	%rd186, [%rd183], %rd185;
$L__BB2_31:
	and.b32  	%r35, %r3, 64;
	setp.eq.s32 	%p41, %r35, 0;
	@%p41 bra 	$L__BB2_34;
	add.s64 	%rd36, %rd3, 6;
	setp.ge.u64 	%p42, %rd36, %rd63;
	@%p42 bra 	$L__BB2_34;
	shr.u64 	%rd187, %rd36, 3;
	and.b64  	%rd188, %rd187, 1073741816;
	add.s64 	%rd189, %rd2, %rd188;
	cvt.u32.u64 	%r36, %rd36;
	and.b32  	%r37, %r36, 63;
	mov.b64 	%rd190, 1;
	shl.b64 	%rd191, %rd190, %r37;
	atom.global.or.b64 	%rd192, [%rd189], %rd191;
$L__BB2_34:
	and.b32  	%r38, %r3, 128;
	setp.eq.s32 	%p43, %r38, 0;
	@%p43 bra 	$L__BB2_37;
	add.s64 	%rd37, %rd3, 7;
	setp.ge.u64 	%p44, %rd37, %rd63;
	@%p44 bra 	$L__BB2_37;
	shr.u64 	%rd193, %rd37, 3;
	and.b64  	%rd194, %rd193, 1073741816;
	add.s64 	%rd195, %rd2, %rd194;
	cvt.u32.u64 	%r39, %rd37;
	and.b32  	%r40, %r39, 63;
	mov.b64 	%rd196, 1;
	shl.b64 	%rd197, %rd196, %r40;
	atom.global.or.b64 	%rd198, [%rd195], %rd197;
$L__BB2_37:
	and.b32  	%r41, %r3, 256;
	setp.eq.s32 	%p45, %r41, 0;
	@%p45 bra 	$L__BB2_40;
	add.s64 	%rd38, %rd3, 8;
	setp.ge.u64 	%p46, %rd38, %rd63;
	@%p46 bra 	$L__BB2_40;
	shr.u64 	%rd199, %rd38, 3;
	and.b64  	%rd200, %rd199, 1073741816;
	add.s64 	%rd201, %rd2, %rd200;
	cvt.u32.u64 	%r42, %rd38;
	and.b32  	%r43, %r42, 63;
	mov.b64 	%rd202, 1;
	shl.b64 	%rd203, %rd202, %r43;
	atom.global.or.b64 	%rd204, [%rd201], %rd203;
$L__BB2_40:
	and.b32  	%r44, %r3, 512;
	setp.eq.s32 	%p47, %r44, 0;
	@%p47 bra 	$L__BB2_43;
	add.s64 	%rd39, %rd3, 9;
	setp.ge.u64 	%p48, %rd39, %rd63;
	@%p48 bra 	$L__BB2_43;
	shr.u64 	%rd205, %rd39, 3;
	and.b64  	%rd206, %rd205, 1073741816;
	add.s64 	%rd207, %rd2, %rd206;
	cvt.u32.u64 	%r45, %rd39;
	and.b32  	%r46, %r45, 63;
	mov.b64 	%rd208, 1;
	shl.b64 	%rd209, %rd208, %r46;
	atom.global.or.b64 	%rd210, [%rd207], %rd209;
$L__BB2_43:
	and.b32  	%r47, %r3, 1024;
	setp.eq.s32 	%p49, %r47, 0;
	@%p49 bra 	$L__BB2_46;
	add.s64 	%rd40, %rd3, 10;
	setp.ge.u64 	%p50, %rd40, %rd63;
	@%p50 bra 	$L__BB2_46;
	shr.u64 	%rd211, %rd40, 3;
	and.b64  	%rd212, %rd211, 1073741816;
	add.s64 	%rd213, %rd2, %rd212;
	cvt.u32.u64 	%r48, %rd40;
	and.b32  	%r49, %r48, 63;
	mov.b64 	%rd214, 1;
	shl.b64 	%rd215, %rd214, %r49;
	atom.global.or.b64 	%rd216, [%rd213], %rd215;
$L__BB2_46:
	and.b32  	%r50, %r3, 2048;
	setp.eq.s32 	%p51, %r50, 0;
	@%p51 bra 	$L__BB2_49;
	add.s64 	%rd41, %rd3, 11;
	setp.ge.u64 	%p52, %rd41, %rd63;
	@%p52 bra 	$L__BB2_49;
	shr.u64 	%rd217, %rd41, 3;
	and.b64  	%rd218, %rd217, 1073741816;
	add.s64 	%rd219, %rd2, %rd218;
	cvt.u32.u64 	%r51, %rd41;
	and.b32  	%r52, %r51, 63;
	mov.b64 	%rd220, 1;
	shl.b64 	%rd221, %rd220, %r52;
	atom.global.or.b64 	%rd222, [%rd219], %rd221;
$L__BB2_49:
	and.b32  	%r53, %r3, 4096;
	setp.eq.s32 	%p53, %r53, 0;
	@%p53 bra 	$L__BB2_52;
	add.s64 	%rd42, %rd3, 12;
	setp.ge.u64 	%p54, %rd42, %rd63;
	@%p54 bra 	$L__BB2_52;
	shr.u64 	%rd223, %rd42, 3;
	and.b64  	%rd224, %rd223, 1073741816;
	add.s64 	%rd225, %rd2, %rd224;
	cvt.u32.u64 	%r54, %rd42;
	and.b32  	%r55, %r54, 63;
	mov.b64 	%rd226, 1;
	shl.b64 	%rd227, %rd226, %r55;
	atom.global.or.b64 	%rd228, [%rd225], %rd227;
$L__BB2_52:
	and.b32  	%r56, %r3, 8192;
	setp.eq.s32 	%p55, %r56, 0;
	@%p55 bra 	$L__BB2_55;
	add.s64 	%rd43, %rd3, 13;
	setp.ge.u64 	%p56, %rd43, %rd63;
	@%p56 bra 	$L__BB2_55;
	shr.u64 	%rd229, %rd43, 3;
	and.b64  	%rd230, %rd229, 1073741816;
	add.s64 	%rd231, %rd2, %rd230;
	cvt.u32.u64 	%r57, %rd43;
	and.b32  	%r58, %r57, 63;
	mov.b64 	%rd232, 1;
	shl.b64 	%rd233, %rd232, %r58;
	atom.global.or.b64 	%rd234, [%rd231], %rd233;
$L__BB2_55:
	and.b32  	%r59, %r3, 16384;
	setp.eq.s32 	%p57, %r59, 0;
	@%p57 bra 	$L__BB2_58;
	add.s64 	%rd44, %rd3, 14;
	setp.ge.u64 	%p58, %rd44, %rd63;
	@%p58 bra 	$L__BB2_58;
	shr.u64 	%rd235, %rd44, 3;
	and.b64  	%rd236, %rd235, 1073741816;
	add.s64 	%rd237, %rd2, %rd236;
	cvt.u32.u64 	%r60, %rd44;
	and.b32  	%r61, %r60, 63;
	mov.b64 	%rd238, 1;
	shl.b64 	%rd239, %rd238, %r61;
	atom.global.or.b64 	%rd240, [%rd237], %rd239;
$L__BB2_58:
	and.b32  	%r62, %r3, 32768;
	setp.eq.s32 	%p59, %r62, 0;
	@%p59 bra 	$L__BB2_61;
	add.s64 	%rd45, %rd3, 15;
	setp.ge.u64 	%p60, %rd45, %rd63;
	@%p60 bra 	$L__BB2_61;
	shr.u64 	%rd241, %rd45, 3;
	and.b64  	%rd242, %rd241, 1073741816;
	add.s64 	%rd243, %rd2, %rd242;
	cvt.u32.u64 	%r63, %rd45;
	and.b32  	%r64, %r63, 63;
	mov.b64 	%rd244, 1;
	shl.b64 	%rd245, %rd244, %r64;
	atom.global.or.b64 	%rd246, [%rd243], %rd245;
$L__BB2_61:
	and.b32  	%r65, %r3, 65536;
	setp.eq.s32 	%p61, %r65, 0;
	@%p61 bra 	$L__BB2_64;
	add.s64 	%rd46, %rd3, 16;
	setp.ge.u64 	%p62, %rd46, %rd63;
	@%p62 bra 	$L__BB2_64;
	shr.u64 	%rd247, %rd46, 3;
	and.b64  	%rd248, %rd247, 1073741816;
	add.s64 	%rd249, %rd2, %rd248;
	cvt.u32.u64 	%r66, %rd46;
	and.b32  	%r67, %r66, 63;
	mov.b64 	%rd250, 1;
	shl.b64 	%rd251, %rd250, %r67;
	atom.global.or.b64 	%rd252, [%rd249], %rd251;
$L__BB2_64:
	and.b32  	%r68, %r3, 131072;
	setp.eq.s32 	%p63, %r68, 0;
	@%p63 bra 	$L__BB2_67;
	add.s64 	%rd47, %rd3, 17;
	setp.ge.u64 	%p64, %rd47, %rd63;
	@%p64 bra 	$L__BB2_67;
	shr.u64 	%rd253, %rd47, 3;
	and.b64  	%rd254, %rd253, 1073741816;
	add.s64 	%rd255, %rd2, %rd254;
	cvt.u32.u64 	%r69, %rd47;
	and.b32  	%r70, %r69, 63;
	mov.b64 	%rd256, 1;
	shl.b64 	%rd257, %rd256, %r70;
	atom.global.or.b64 	%rd258, [%rd255], %rd257;
$L__BB2_67:
	and.b32  	%r71, %r3, 262144;
	setp.eq.s32 	%p65, %r71, 0;
	@%p65 bra 	$L__BB2_70;
	add.s64 	%rd48, %rd3, 18;
	setp.ge.u64 	%p66, %rd48, %rd63;
	@%p66 bra 	$L__BB2_70;
	shr.u64 	%rd259, %rd48, 3;
	and.b64  	%rd260, %rd259, 1073741816;
	add.s64 	%rd261, %rd2, %rd260;
	cvt.u32.u64 	%r72, %rd48;
	and.b32  	%r73, %r72, 63;
	mov.b64 	%rd262, 1;
	shl.b64 	%rd263, %rd262, %r73;
	atom.global.or.b64 	%rd264, [%rd261], %rd263;
$L__BB2_70:
	and.b32  	%r74, %r3, 524288;
	setp.eq.s32 	%p67, %r74, 0;
	@%p67 bra 	$L__BB2_73;
	add.s64 	%rd49, %rd3, 19;
	setp.ge.u64 	%p68, %rd49, %rd63;
	@%p68 bra 	$L__BB2_73;
	shr.u64 	%rd265, %rd49, 3;
	and.b64  	%rd266, %rd265, 1073741816;
	add.s64 	%rd267, %rd2, %rd266;
	cvt.u32.u64 	%r75, %rd49;
	and.b32  	%r76, %r75, 63;
	mov.b64 	%rd268, 1;
	shl.b64 	%rd269, %rd268, %r76;
	atom.global.or.b64 	%rd270, [%rd267], %rd269;
$L__BB2_73:
	and.b32  	%r77, %r3, 1048576;
	setp.eq.s32 	%p69, %r77, 0;
	@%p69 bra 	$L__BB2_76;
	add.s64 	%rd50, %rd3, 20;
	setp.ge.u64 	%p70, %rd50, %rd63;
	@%p70 bra 	$L__BB2_76;
	shr.u64 	%rd271, %rd50, 3;
	and.b64  	%rd272, %rd271, 1073741816;
	add.s64 	%rd273, %rd2, %rd272;
	cvt.u32.u64 	%r78, %rd50;
	and.b32  	%r79, %r78, 63;
	mov.b64 	%rd274, 1;
	shl.b64 	%rd275, %rd274, %r79;
	atom.global.or.b64 	%rd276, [%rd273], %rd275;
$L__BB2_76:
	and.b32  	%r80, %r3, 2097152;
	setp.eq.s32 	%p71, %r80, 0;
	@%p71 bra 	$L__BB2_79;
	add.s64 	%rd51, %rd3, 21;
	setp.ge.u64 	%p72, %rd51, %rd63;
	@%p72 bra 	$L__BB2_79;
	shr.u64 	%rd277, %rd51, 3;
	and.b64  	%rd278, %rd277, 1073741816;
	add.s64 	%rd279, %rd2, %rd278;
	cvt.u32.u64 	%r81, %rd51;
	and.b32  	%r82, %r81, 63;
	mov.b64 	%rd280, 1;
	shl.b64 	%rd281, %rd280, %r82;
	atom.global.or.b64 	%rd282, [%rd279], %rd281;
$L__BB2_79:
	and.b32  	%r83, %r3, 4194304;
	setp.eq.s32 	%p73, %r83, 0;
	@%p73 bra 	$L__BB2_82;
	add.s64 	%rd52, %rd3, 22;
	setp.ge.u64 	%p74, %rd52, %rd63;
	@%p74 bra 	$L__BB2_82;
	shr.u64 	%rd283, %rd52, 3;
	and.b64  	%rd284, %rd283, 1073741816;
	add.s64 	%rd285, %rd2, %rd284;
	cvt.u32.u64 	%r84, %rd52;
	and.b32  	%r85, %r84, 63;
	mov.b64 	%rd286, 1;
	shl.b64 	%rd287, %rd286, %r85;
	atom.global.or.b64 	%rd288, [%rd285], %rd287;
$L__BB2_82:
	and.b32  	%r86, %r3, 8388608;
	setp.eq.s32 	%p75, %r86, 0;
	@%p75 bra 	$L__BB2_85;
	add.s64 	%rd53, %rd3, 23;
	setp.ge.u64 	%p76, %rd53, %rd63;
	@%p76 bra 	$L__BB2_85;
	shr.u64 	%rd289, %rd53, 3;
	and.b64  	%rd290, %rd289, 1073741816;
	add.s64 	%rd291, %rd2, %rd290;
	cvt.u32.u64 	%r87, %rd53;
	and.b32  	%r88, %r87, 63;
	mov.b64 	%rd292, 1;
	shl.b64 	%rd293, %rd292, %r88;
	atom.global.or.b64 	%rd294, [%rd291], %rd293;
$L__BB2_85:
	and.b32  	%r89, %r3, 16777216;
	setp.eq.s32 	%p77, %r89, 0;
	@%p77 bra 	$L__BB2_88;
	add.s64 	%rd54, %rd3, 24;
	setp.ge.u64 	%p78, %rd54, %rd63;
	@%p78 bra 	$L__BB2_88;
	shr.u64 	%rd295, %rd54, 3;
	and.b64  	%rd296, %rd295, 1073741816;
	add.s64 	%rd297, %rd2, %rd296;
	cvt.u32.u64 	%r90, %rd54;
	and.b32  	%r91, %r90, 63;
	mov.b64 	%rd298, 1;
	shl.b64 	%rd299, %rd298, %r91;
	atom.global.or.b64 	%rd300, [%rd297], %rd299;
$L__BB2_88:
	and.b32  	%r92, %r3, 33554432;
	setp.eq.s32 	%p79, %r92, 0;
	@%p79 bra 	$L__BB2_91;
	add.s64 	%rd55, %rd3, 25;
	setp.ge.u64 	%p80, %rd55, %rd63;
	@%p80 bra 	$L__BB2_91;
	shr.u64 	%rd301, %rd55, 3;
	and.b64  	%rd302, %rd301, 1073741816;
	add.s64 	%rd303, %rd2, %rd302;
	cvt.u32.u64 	%r93, %rd55;
	and.b32  	%r94, %r93, 63;
	mov.b64 	%rd304, 1;
	shl.b64 	%rd305, %rd304, %r94;
	atom.global.or.b64 	%rd306, [%rd303], %rd305;
$L__BB2_91:
	and.b32  	%r95, %r3, 67108864;
	setp.eq.s32 	%p81, %r95, 0;
	@%p81 bra 	$L__BB2_94;
	add.s64 	%rd56, %rd3, 26;
	setp.ge.u64 	%p82, %rd56, %rd63;
	@%p82 bra 	$L__BB2_94;
	shr.u64 	%rd307, %rd56, 3;
	and.b64  	%rd308, %rd307, 1073741816;
	add.s64 	%rd309, %rd2, %rd308;
	cvt.u32.u64 	%r96, %rd56;
	and.b32  	%r97, %r96, 63;
	mov.b64 	%rd310, 1;
	shl.b64 	%rd311, %rd310, %r97;
	atom.global.or.b64 	%rd312, [%rd309], %rd311;
$L__BB2_94:
	and.b32  	%r98, %r3, 134217728;
	setp.eq.s32 	%p83, %r98, 0;
	@%p83 bra 	$L__BB2_97;
	add.s64 	%rd57, %rd3, 27;
	setp.ge.u64 	%p84, %rd57, %rd63;
	@%p84 bra 	$L__BB2_97;
	shr.u64 	%rd313, %rd57, 3;
	and.b64  	%rd314, %rd313, 1073741816;
	add.s64 	%rd315, %rd2, %rd314;
	cvt.u32.u64 	%r99, %rd57;
	and.b32  	%r100, %r99, 63;
	mov.b64 	%rd316, 1;
	shl.b64 	%rd317, %rd316, %r100;
	atom.global.or.b64 	%rd318, [%rd315], %rd317;
$L__BB2_97:
	and.b32  	%r101, %r3, 268435456;
	setp.eq.s32 	%p85, %r101, 0;
	@%p85 bra 	$L__BB2_100;
	add.s64 	%rd58, %rd3, 28;
	setp.ge.u64 	%p86, %rd58, %rd63;
	@%p86 bra 	$L__BB2_100;
	shr.u64 	%rd319, %rd58, 3;
	and.b64  	%rd320, %rd319, 1073741816;
	add.s64 	%rd321, %rd2, %rd320;
	cvt.u32.u64 	%r102, %rd58;
	and.b32  	%r103, %r102, 63;
	mov.b64 	%rd322, 1;
	shl.b64 	%rd323, %rd322, %r103;
	atom.global.or.b64 	%rd324, [%rd321], %rd323;
$L__BB2_100:
	and.b32  	%r104, %r3, 536870912;
	setp.eq.s32 	%p87, %r104, 0;
	@%p87 bra 	$L__BB2_103;
	add.s64 	%rd59, %rd3, 29;
	setp.ge.u64 	%p88, %rd59, %rd63;
	@%p88 bra 	$L__BB2_103;
	shr.u64 	%rd325, %rd59, 3;
	and.b64  	%rd326, %rd325, 1073741816;
	add.s64 	%rd327, %rd2, %rd326;
	cvt.u32.u64 	%r105, %rd59;
	and.b32  	%r106, %r105, 63;
	mov.b64 	%rd328, 1;
	shl.b64 	%rd329, %rd328, %r106;
	atom.global.or.b64 	%rd330, [%rd327], %rd329;
$L__BB2_103:
	and.b32  	%r107, %r3, 1073741824;
	setp.eq.s32 	%p89, %r107, 0;
	@%p89 bra 	$L__BB2_106;
	add.s64 	%rd60, %rd3, 30;
	setp.ge.u64 	%p90, %rd60, %rd63;
	@%p90 bra 	$L__BB2_106;
	shr.u64 	%rd331, %rd60, 3;
	and.b64  	%rd332, %rd331, 1073741816;
	add.s64 	%rd333, %rd2, %rd332;
	cvt.u32.u64 	%r108, %rd60;
	and.b32  	%r109, %r108, 63;
	mov.b64 	%rd334, 1;
	shl.b64 	%rd335, %rd334, %r109;
	atom.global.or.b64 	%rd336, [%rd333], %rd335;
$L__BB2_106:
	setp.gt.s32 	%p91, %r3, -1;
	@%p91 bra 	$L__BB2_109;
	add.s64 	%rd61, %rd3, 31;
	setp.ge.u64 	%p92, %rd61, %rd63;
	@%p92 bra 	$L__BB2_109;
	shr.u64 	%rd337, %rd61, 3;
	and.b64  	%rd338, %rd337, 1073741816;
	add.s64 	%rd339, %rd2, %rd338;
	cvt.u32.u64 	%r110, %rd61;
	and.b32  	%r111, %r110, 63;
	mov.b64 	%rd340, 1;
	shl.b64 	%rd341, %rd340, %r111;
	atom.global.or.b64 	%rd342, [%rd339], %rd341;
$L__BB2_109:
	ret;

}
	// .globl	_ZN19dublin_gpu_enhanced28tensor_core_optimized_kernelEPK6__halfP7__half2m
.visible .entry _ZN19dublin_gpu_enhanced28tensor_core_optimized_kernelEPK6__halfP7__half2m(
	.param .u64 .ptr .align 1 _ZN19dublin_gpu_enhanced28tensor_core_optimized_kernelEPK6__halfP7__half2m_param_0,
	.param .u64 .ptr .align 1 _ZN19dublin_gpu_enhanced28tensor_core_optimized_kernelEPK6__halfP7__half2m_param_1,
	.param .u64 _ZN19dublin_gpu_enhanced28tensor_core_optimized_kernelEPK6__halfP7__half2m_param_2
)
{
	.reg .pred 	%p<4>;
	.reg .b16 	%rs<12>;
	.reg .b32 	%r<8>;
	.reg .b32 	%f<3>;
	.reg .b64 	%rd<13>;

	ld.param.u64 	%rd5, [_ZN19dublin_gpu_enhanced28tensor_core_optimized_kernelEPK6__halfP7__half2m_param_0];
	ld.param.u64 	%rd6, [_ZN19dublin_gpu_enhanced28tensor_core_optimized_kernelEPK6__halfP7__half2m_param_1];
	ld.param.u64 	%rd7, [_ZN19dublin_gpu_enhanced28tensor_core_optimized_kernelEPK6__halfP7__half2m_param_2];
	mov.u32 	%r3, %ctaid.x;
	mov.u32 	%r4, %ntid.x;
	mov.u32 	%r5, %tid.x;
	mad.lo.s32 	%r1, %r3, %r4, %r5;
	mul.wide.u32 	%rd1, %r1, 2;
	setp.ge.u64 	%p1, %rd1, %rd7;
	@%p1 bra 	$L__BB3_6;
	cvta.to.global.u64 	%rd8, %rd5;
	mul.wide.u32 	%rd9, %r1, 4;
	add.s64 	%rd2, %rd8, %rd9;
	ld.global.nc.u16 	%rs1, [%rd2];
	add.s64 	%rd3, %rd1, 1;
	setp.ge.u64 	%p2, %rd3, %rd7;
	@%p2 bra 	$L__BB3_3;
	ld.global.nc.u16 	%rs11, [%rd2+2];
	bra.uni 	$L__BB3_4;
$L__BB3_3:
	mov.f32 	%f1, 0f00000000;
	// begin inline asm
	{  cvt.rn.f16.f32 %rs11, %f1;}

	// end inline asm
$L__BB3_4:
	mov.f32 	%f2, 0f00000000;
	// begin inline asm
	{  cvt.rn.f16.f32 %rs6, %f2;}

	// end inline asm
	// begin inline asm
	{  mov.b32 %r6, {%rs1,%rs6};}

	// end inline asm
	// begin inline asm
	{  mov.b32 %r7, {%rs11,%rs6};}

	// end inline asm
	mul.wide.u32 	%rd10, %r1, 8;
	cvta.to.global.u64 	%rd11, %rd6;
	add.s64 	%rd4, %rd11, %rd10;
	st.global.u32 	[%rd4], %r6;
	shr.u64 	%rd12, %rd7, 1;
	setp.ge.u64 	%p3, %rd3, %rd12;
	@%p3 bra 	$L__BB3_6;
	st.global.u32 	[%rd4+4], %r7;
$L__BB3_6:
	ret;

}


// ===== COMPILED SASS (sm_100) =====

	.target	sm_100

	.elftype	@"ET_EXEC"


//--------------------- .note.nv.tkinfo           --------------------------
	.section	.note.nv.tkinfo,"",@"SHT_NOTE"
	.sectionflags	@"SHF_NOTE_NV_TKINFO"
	.tkinfo
        /*0018*/ 	.word	0x00000002
        /*0030*/ 	.string	""
        /*0030*/ 	.string	"ptxas"
        /*0030*/ 	.string	"Cuda compilation tools, release 13.0, V13.0.88"
        /*0030*/ 	.string	"Build cuda_13.0.r13.0/compiler.36424714_0"
        /*0030*/ 	.string	"-arch sm_100 -m 64 "



//--------------------- .note.nv.cuinfo           --------------------------
	.section	.note.nv.cuinfo,"",@"SHT_NOTE"
	.sectionflags	@"SHF_NOTE_NV_CUINFO"
        /*0018*/ 	.short	0x0002
        /*001a*/ 	.short	0x0064
        /*001c*/ 	.short	0x0082
	.zero		2


//--------------------- .nv.info                  --------------------------
	.section	.nv.info,"",@"SHT_CUDA_INFO"
	.align	4


	//----- nvinfo : EIATTR_REGCOUNT
	.align		4
        /*0000*/ 	.byte	0x04, 0x2f
        /*0002*/ 	.short	(.L_1 - .L_0)
	.align		4
.L_0:
        /*0004*/ 	.word	index@(_ZN19dublin_gpu_enhanced29gpu_popcount_optimized_kernelEPKmPjm)
        /*0008*/ 	.word	0x0000000a


	//----- nvinfo : EIATTR_FRAME_SIZE
	.align		4
.L_1:
        /*000c*/ 	.byte	0x04, 0x11
        /*000e*/ 	.short	(.L_3 - .L_2)
	.align		4
.L_2:
        /*0010*/ 	.word	index@(_ZN19dublin_gpu_enhanced29gpu_popcount_optimized_kernelEPKmPjm)
        /*0014*/ 	.word	0x00000000


	//----- nvinfo : EIATTR_REGCOUNT
	.align		4
.L_3:
        /*0018*/ 	.byte	0x04, 0x2f
        /*001a*/ 	.short	(.L_5 - .L_4)
	.align		4
.L_4:
        /*001c*/ 	.word	index@(_ZN19dublin_gpu_enhanced25popcount_reduction_kernelEPKjPjm)
        /*0020*/ 	.word	0x0000000c


	//----- nvinfo : EIATTR_FRAME_SIZE
	.align		4
.L_5:
        /*0024*/ 	.byte	0x04, 0x11
        /*0026*/ 	.short	(.L_7 - .L_6)
	.align		4
.L_6:
        /*0028*/ 	.word	index@(_ZN19dublin_gpu_enhanced25popcount_reduction_kernelEPKjPjm)
        /*002c*/ 	.word	0x00000000


	//----- nvinfo : EIATTR_REGCOUNT
	.align		4
.L_7:
        /*0030*/ 	.byte	0x04, 0x2f
        /*0032*/ 	.short	(.L_9 - .L_8)
	.align		4
.L_8:
        /*0034*/ 	.word	index@(_ZN19dublin_gpu_enhanced38enhanced_hierarchical_consensus_kernelEPKhPmS2_mm)
        /*0038*/ 	.word	0x00000020


	//----- nvinfo : EIATTR_FRAME_SIZE
	.align		4
.L_9:
        /*003c*/ 	.byte	0x04, 0x11
        /*003e*/ 	.short	(.L_11 - .L_10)
	.align		4
.L_10:
        /*0040*/ 	.word	index@(_ZN19dublin_gpu_enhanced38enhanced_hierarchical_consensus_kernelEPKhPmS2_mm)
        /*0044*/ 	.word	0x00000000


	//----- nvinfo : EIATTR_REGCOUNT
	.align		4
.L_11:
        /*0048*/ 	.byte	0x04, 0x2f
        /*004a*/ 	.short	(.L_13 - .L_12)
	.align		4
.L_12:
        /*004c*/ 	.word	index@(_ZN19dublin_gpu_enhanced28tensor_core_optimized_kernelEPK6__halfP7__half2m)
        /*0050*/ 	.word	0x0000000c


	//----- nvinfo : EIATTR_FRAME_SIZE
	.align		4
.L_13:
        /*0054*/ 	.byte	0x04, 0x11
        /*0056*/ 	.short	(.L_15 - .L_14)
	.align		4
.L_14:
        /*0058*/ 	.word	index@(_ZN19dublin_gpu_enhanced28tensor_core_optimized_kernelEPK6__halfP7__half2m)
        /*005c*/ 	.word	0x00000000


	//----- nvinfo : EIATTR_MIN_STACK_SIZE
	.align		4
.L_15:
        /*0060*/ 	.byte	0x04, 0x12
        /*0062*/ 	.short	(.L_17 - .L_16)
	.align		4
.L_16:
        /*0064*/ 	.word	index@(_ZN19dublin_gpu_enhanced28tensor_core_optimized_kernelEPK6__halfP7__half2m)
        /*0068*/ 	.word	0x00000000


	//----- nvinfo : EIATTR_MIN_STACK_SIZE
	.align		4
.L_17:
        /*006c*/ 	.byte	0x04, 0x12
        /*006e*/ 	.short	(.L_19 - .L_18)
	.align		4
.L_18:
        /*0070*/ 	.word	index@(_ZN19dublin_gpu_enhanced38enhanced_hierarchical_consensus_kernelEPKhPmS2_mm)
        /*0074*/ 	.word	0x00000000


	//----- nvinfo : EIATTR_MIN_STACK_SIZE
	.align		4
.L_19:
        /*0078*/ 	.byte	0x04, 0x12
        /*007a*/ 	.short	(.L_21 - .L_20)
	.align		4
.L_20:
        /*007c*/ 	.word	index@(_ZN19dublin_gpu_enhanced25popcount_reduction_kernelEPKjPjm)
        /*0080*/ 	.word	0x00000000


	//----- nvinfo : EIATTR_MIN_STACK_SIZE
	.align		4
.L_21:
        /*0084*/ 	.byte	0x04, 0x12
        /*0086*/ 	.short	(.L_23 - .L_22)
	.align		4
.L_22:
        /*0088*/ 	.word	index@(_ZN19dublin_gpu_enhanced29gpu_popcount_optimized_kernelEPKmPjm)
        /*008c*/ 	.word	0x00000000
.L_23:


//--------------------- .nv.compat                --------------------------
	.section	.nv.compat,"",@"SHT_CUDA_COMPAT_INFO"
	.align	4
        /*0000*/ 	.byte	0x02, 0x09, 0x00, 0x00, 0x02, 0x02, 0x01, 0x00, 0x02, 0x05, 0x05, 0x00, 0x03, 0x07, 0x01, 0x01
        /*0010*/ 	.byte	0x02, 0x03, 0x00, 0x00, 0x02, 0x06, 0x01, 0x00, 0x04, 0x0b, 0x08, 0x00, 0x09, 0x00, 0x00, 0x00
        /*0020*/ 	.byte	0x00, 0x00, 0x00, 0x00


//--------------------- .nv.info._ZN19dublin_gpu_enhanced28tensor_core_optimized_kernelEPK6__halfP7__half2m --------------------------
	.section	.nv.info._ZN19dublin_gpu_enhanced28tensor_core_optimized_kernelEPK6__halfP7__half2m,"",@"SHT_CUDA_INFO"
	.sectionflags	@""
	.align	4


	//----- nvinfo : EIATTR_CUDA_API_VERSION
	.align		4
        /*0000*/ 	.byte	0x04, 0x37
        /*0002*/ 	.short	(.L_25 - .L_24)
.L_24:
        /*0004*/ 	.word	0x00000082


	//----- nvinfo : EIATTR_KPARAM_INFO
	.align		4
.L_25:
        /*0008*/ 	.byte	0x04, 0x17
        /*000a*/ 	.short	(.L_27 - .L_26)
.L_26:
        /*000c*/ 	.word	0x00000000
        /*0010*/ 	.short	0x0002
        /*0012*/ 	.short	0x0010
        /*0014*/ 	.byte	0x00, 0xf0, 0x21, 0x00


	//----- nvinfo : EIATTR_KPARAM_INFO
	.align		4
.L_27:
        /*0018*/ 	.byte	0x04, 0x17
        /*001a*/ 	.short	(.L_29 - .L_28)
.L_28:
        /*001c*/ 	.word	0x00000000
        /*0020*/ 	.short	0x0001
        /*0022*/ 	.short	0x0008
        /*0024*/ 	.byte	0x00, 0xf5, 0x21, 0x00


	//----- nvinfo : EIATTR_KPARAM_INFO
	.align		4
.L_29:
        /*0028*/ 	.byte	0x04, 0x17
        /*002a*/ 	.short	(.L_31 - .L_30)
.L_30:
        /*002c*/ 	.word	0x00000000
        /*0030*/ 	.short	0x0000
        /*0032*/ 	.short	0x0000
        /*0034*/ 	.byte	0x00, 0xf5, 0x21, 0x00


	//----- nvinfo : EIATTR_SPARSE_MMA_MASK
	.align		4
.L_31:
        /*0038*/ 	.byte	0x03, 0x50
        /*003a*/ 	.short	0x0000


	//----- nvinfo : EIATTR_MAXREG_COUNT
	.align		4
        /*003c*/ 	.byte	0x03, 0x1b
        /*003e*/ 	.short	0x00ff


	//----- nvinfo : EIATTR_MERCURY_ISA_VERSION
	.align		4
        /*0040*/ 	.byte	0x03, 0x5f
        /*0042*/ 	.short	0x0101


	//----- nvinfo : EIATTR_VRC_CTA_INIT_COUNT
	.align		4
        /*0044*/ 	.byte	0x02, 0x4a
	.zero		1
	.zero		1


	//----- nvinfo : EIATTR_EXIT_INSTR_OFFSETS
	.align		4
        /*0048*/ 	.byte	0x04, 0x1c
        /*004a*/ 	.short	(.L_33 - .L_32)


	//   ....[0]....
.L_32:
        /*004c*/ 	.word	0x00000090


	//   ....[1]....
        /*0050*/ 	.word	0x000001d0


	//   ....[2]....
        /*0054*/ 	.word	0x000001f0


	//----- nvinfo : EIATTR_CBANK_PARAM_SIZE
	.align		4
.L_33:
        /*0058*/ 	.byte	0x03, 0x19
        /*005a*/ 	.short	0x0018


	//----- nvinfo : EIATTR_PARAM_CBANK
	.align		4
        /*005c*/ 	.byte	0x04, 0x0a
        /*005e*/ 	.short	(.L_35 - .L_34)
	.align		4
.L_34:
        /*0060*/ 	.word	index@(.nv.constant0._ZN19dublin_gpu_enhanced28tensor_core_optimized_kernelEPK6__halfP7__half2m)
        /*0064*/ 	.short	0x0380
        /*0066*/ 	.short	0x0018


	//----- nvinfo : EIATTR_SW_WAR
	.align		4
.L_35:
        /*0068*/ 	.byte	0x04, 0x36
        /*006a*/ 	.short	(.L_37 - .L_36)
.L_36:
        /*006c*/ 	.word	0x00000008
.L_37:


//--------------------- .nv.info._ZN19dublin_gpu_enhanced38enhanced_hierarchical_consensus_kernelEPKhPmS2_mm --------------------------
	.section	.nv.info._ZN19dublin_gpu_enhanced38enhanced_hierarchical_consensus_kernelEPKhPmS2_mm,"",@"SHT_CUDA_INFO"
	.sectionflags	@""
	.align	4


	//----- nvinfo : EIATTR_CUDA_API_VERSION
	.align		4
        /*0000*/ 	.byte	0x04, 0x37
        /*0002*/ 	.short	(.L_39 - .L_38)
.L_38:
        /*0004*/ 	.word	0x00000082


	//----- nvinfo : EIATTR_KPARAM_INFO
	.align		4
.L_39:
        /*0008*/ 	.byte	0x04, 0x17
        /*000a*/ 	.short	(.L_41 - .L_40)
.L_40:
        /*000c*/ 	.word	0x00000000
        /*0010*/ 	.short	0x0004
        /*0012*/ 	.short	0x0020
        /*0014*/ 	.byte	0x00, 0xf0, 0x21, 0x00


	//----- nvinfo : EIATTR_KPARAM_INFO
	.align		4
.L_41:
        /*0018*/ 	.byte	0x04, 0x17
        /*001a*/ 	.short	(.L_43 - .L_42)
.L_42:
        /*001c*/ 	.word	0x00000000
        /*0020*/ 	.short	0x0003
        /*0022*/ 	.short	0x0018
        /*0024*/ 	.byte	0x00, 0xf0, 0x21, 0x00


	//----- nvinfo : EIATTR_KPARAM_INFO
	.align		4
.L_43:
        /*0028*/ 	.byte	0x04, 0x17
        /*002a*/ 	.short	(.L_45 - .L_44)
.L_44:
        /*002c*/ 	.word	0x00000000
        /*0030*/ 	.short	0x0002
        /*0032*/ 	.short	0x0010
        /*0034*/ 	.byte	0x00, 0xf5, 0x21, 0x00


	//----- nvinfo : EIATTR_KPARAM_INFO
	.align		4
.L_45:
        /*0038*/ 	.byte	0x04, 0x17
        /*003a*/ 	.short	(.L_47 - .L_46)
.L_46:
        /*003c*/ 	.word	0x00000000
        /*0040*/ 	.short	0x0001
        /*0042*/ 	.short	0x0008
        /*0044*/ 	.byte	0x00, 0xf5, 0x21, 0x00


	//----- nvinfo : EIATTR_KPARAM_INFO
	.align		4
.L_47:
        /*0048*/ 	.byte	0x04, 0x17
        /*004a*/ 	.short	(.L_49 - .L_48)
.L_48:
        /*004c*/ 	.word	0x00000000
        /*0050*/ 	.short	0x0000
        /*0052*/ 	.short	0x0000
        /*0054*/ 	.byte	0x00, 0xf5, 0x21, 0x00


	//----- nvinfo : EIATTR_SPARSE_MMA_MASK
	.align		4
.L_49:
        /*0058*/ 	.byte	0x03, 0x50
        /*005a*/ 	.short	0x0000


	//----- nvinfo : EIATTR_MAXREG_COUNT
	.align		4
        /*005c*/ 	.byte	0x03, 0x1b
        /*005e*/ 	.short	0x00ff


	//----- nvinfo : EIATTR_MERCURY_ISA_VERSION
	.align		4
        /*0060*/ 	.byte	0x03, 0x5f
        /*0062*/ 	.short	0x0101


	//----- nvinfo : EIATTR_COOP_GROUP_MASK_REGIDS
	.align		4
        /*0064*/ 	.byte	0x04, 0x29
        /*0066*/ 	.short	(.L_51 - .L_50)


	//   ....[0]....
.L_50:
        /*0068*/ 	.word	0xffffffff


	//----- nvinfo : EIATTR_COOP_GROUP_INSTR_OFFSETS
	.align		4
.L_51:
        /*006c*/ 	.byte	0x04, 0x28
        /*006e*/ 	.short	(.L_53 - .L_52)


	//   ....[0]....
.L_52:
        /*0070*/ 	.word	0x00000f00


	//----- nvinfo : EIATTR_VRC_CTA_INIT_COUNT
	.align		4
.L_53:
        /*0074*/ 	.byte	0x02, 0x4a
	.zero		1
	.zero		1


	//----- nvinfo : EIATTR_EXIT_INSTR_OFFSETS
	.align		4
        /*0078*/ 	.byte	0x04, 0x1c
        /*007a*/ 	.short	(.L_55 - .L_54)


	//   ....[0]....
.L_54:
        /*007c*/ 	.word	0x00000080


	//   ....[1]....
        /*0080*/ 	.word	0x00000f20


	//   ....[2]....
        /*0084*/ 	.word	0x000033b0


	//   ....[3]....
        /*0088*/ 	.word	0x00003400


	//   ....[4]....
        /*008c*/ 	.word	0x000034b0


	//----- nvinfo : EIATTR_CRS_STACK_SIZE
	.align		4
.L_55:
        /*0090*/ 	.byte	0x04, 0x1e
        /*0092*/ 	.short	(.L_57 - .L_56)
.L_56:
        /*0094*/ 	.word	0x00000000


	//----- nvinfo : EIATTR_CBANK_PARAM_SIZE
	.align		4
.L_57:
        /*0098*/ 	.byte	0x03, 0x19
        /*009a*/ 	.short	0x0028


	//----- nvinfo : EIATTR_PARAM_CBANK
	.align		4
        /*009c*/ 	.byte	0x04, 0x0a
        /*009e*/ 	.short	(.L_59 - .L_58)
	.align		4
.L_58:
        /*00a0*/ 	.word	index@(.nv.constant0._ZN19dublin_gpu_enhanced38enhanced_hierarchical_consensus_kernelEPKhPmS2_mm)
        /*00a4*/ 	.short	0x0380
        /*00a6*/ 	.short	0x0028


	//----- nvinfo : EIATTR_SW_WAR
	.align		4
.L_59:
        /*00a8*/ 	.byte	0x04, 0x36
        /*00aa*/ 	.short	(.L_61 - .L_60)
.L_60:
        /*00ac*/ 	.word	0x00000008
.L_61:


//--------------------- .nv.info._ZN19dublin_gpu_enhanced25popcount_reduction_kernelEPKjPjm --------------------------
	.section	.nv.info._ZN19dublin_gpu_enhanced25popcount_reduction_kernelEPKjPjm,"",@"SHT_CUDA_INFO"
	.sectionflags	@""
	.align	4


	//----- nvinfo : EIATTR_CUDA_API_VERSION
	.align		4
        /*0000*/ 	.byte	0x04, 0x37
        /*0002*/ 	.short	(.L_63 - .L_62)
.L_62:
        /*0004*/ 	.word	0x00000082


	//----- nvinfo : EIATTR_KPARAM_INFO
	.align		4
.L_63:
        /*0008*/ 	.byte	0x04, 0x17
        /*000a*/ 	.short	(.L_65 - .L_64)
.L_64:
        /*000c*/ 	.word	0x00000000
        /*0010*/ 	.short	0x0002
        /*0012*/ 	.short	0x0010
        /*0014*/ 	.byte	0x00, 0xf0, 0x21, 0x00


	//----- nvinfo : EIATTR_KPARAM_INFO
	.align		4
.L_65:
        /*0018*/ 	.byte	0x04, 0x17
        /*001a*/ 	.short	(.L_67 - .L_66)
.L_66:
        /*001c*/ 	.word	0x00000000
        /*0020*/ 	.short	0x0001
        /*0022*/ 	.short	0x0008
        /*0024*/ 	.byte	0x00, 0xf5, 0x21, 0x00


	//----- nvinfo : EIATTR_KPARAM_INFO
	.align		4
.L_67:
        /*0028*/ 	.byte	0x04, 0x17
        /*002a*/ 	.short	(.L_69 - .L_68)
.L_68:
        /*002c*/ 	.word	0x00000000
        /*0030*/ 	.short	0x0000
        /*0032*/ 	.short	0x0000
        /*0034*/ 	.byte	0x00, 0xf5, 0x21, 0x00


	//----- nvinfo : EIATTR_SPARSE_MMA_MASK
	.align		4
.L_69:
        /*0038*/ 	.byte	0x03, 0x50
        /*003a*/ 	.short	0x0000


	//----- nvinfo : EIATTR_MAXREG_COUNT
	.align		4
        /*003c*/ 	.byte	0x03, 0x1b
        /*003e*/ 	.short	0x00ff


	//----- nvinfo : EIATTR_NUM_BARRIERS
	.align		4
        /*0040*/ 	.byte	0x02, 0x4c
        /*0042*/ 	.byte	0x01
	.zero		1


	//----- nvinfo : EIATTR_MERCURY_ISA_VERSION
	.align		4
        /*0044*/ 	.byte	0x03, 0x5f
        /*0046*/ 	.short	0x0101


	//----- nvinfo : EIATTR_VRC_CTA_INIT_COUNT
	.align		4
        /*0048*/ 	.byte	0x02, 0x4a
	.zero		1
	.zero		1


	//----- nvinfo : EIATTR_EXIT_INSTR_OFFSETS
	.align		4
        /*004c*/ 	.byte	0x04, 0x1c
        /*004e*/ 	.short	(.L_71 - .L_70)


	//   ....[0]....
.L_70:
        /*0050*/ 	.word	0x00000290


	//   ....[1]....
        /*0054*/ 	.word	0x00000310


	//----- nvinfo : EIATTR_CBANK_PARAM_SIZE
	.align		4
.L_71:
        /*0058*/ 	.byte	0x03, 0x19
        /*005a*/ 	.short	0x0018


	//----- nvinfo : EIATTR_PARAM_CBANK
	.align		4
        /*005c*/ 	.byte	0x04, 0x0a
        /*005e*/ 	.short	(.L_73 - .L_72)
	.align		4
.L_72:
        /*0060*/ 	.word	index@(.nv.constant0._ZN19dublin_gpu_enhanced25popcount_reduction_kernelEPKjPjm)
        /*0064*/ 	.short	0x0380
        /*0066*/ 	.short	0x0018


	//----- nvinfo : EIATTR_SW_WAR
	.align		4
.L_73:
        /*0068*/ 	.byte	0x04, 0x36
        /*006a*/ 	.short	(.L_75 - .L_74)
.L_74:
        /*006c*/ 	.word	0x00000008
.L_75:


//--------------------- .nv.info._ZN19dublin_gpu_enhanced29gpu_popcount_optimized_kernelEPKmPjm --------------------------
	.section	.nv.info._ZN19dublin_gpu_enhanced29gpu_popcount_optimized_kernelEPKmPjm,"",@"SHT_CUDA_INFO"
	.sectionflags	@""
	.align	4


	//----- nvinfo : EIATTR_CUDA_API_VERSION
	.align		4
        /*0000*/ 	.byte	0x04, 0x37
        /*0002*/ 	.short	(.L_77 - .L_76)
.L_76:
        /*0004*/ 	.word	0x00000082


	//----- nvinfo : EIATTR_KPARAM_INFO
	.align		4
.L_77:
        /*0008*/ 	.byte	0x04, 0x17
        /*000a*/ 	.short	(.L_79 - .L_78)
.L_78:
        /*000c*/ 	.word	0x00000000
        /*0010*/ 	.short	0x0002
        /*0012*/ 	.short	0x0010
        /*0014*/ 	.byte	0x00, 0xf0, 0x21, 0x00


	//----- nvinfo : EIATTR_KPARAM_INFO
	.align		4
.L_79:
        /*0018*/ 	.byte	0x04, 0x17
        /*001a*/ 	.short	(.L_81 - .L_80)
.L_80:
        /*001c*/ 	.word	0x00000000
        /*0020*/ 	.short	0x0001
        /*0022*/ 	.short	0x0008
        /*0024*/ 	.byte	0x00, 0xf5, 0x21, 0x00


	//----- nvinfo : EIATTR_KPARAM_INFO
	.align		4
.L_81:
        /*0028*/ 	.byte	0x04, 0x17
        /*002a*/ 	.short	(.L_83 - .L_82)
.L_82:
        /*002c*/ 	.word	0x00000000
        /*0030*/ 	.short	0x0000
        /*0032*/ 	.short	0x0000
        /*0034*/ 	.byte	0x00, 0xf5, 0x21, 0x00


	//----- nvinfo : EIATTR_SPARSE_MMA_MASK
	.align		4
.L_83:
        /*0038*/ 	.byte	0x03, 0x50
        /*003a*/ 	.short	0x0000


	//----- nvinfo : EIATTR_MAXREG_COUNT
	.align		4
        /*003c*/ 	.byte	0x03, 0x1b
        /*003e*/ 	.short	0x00ff


	//----- nvinfo : EIATTR_MERCURY_ISA_VERSION
	.align		4
        /*0040*/ 	.byte	0x03, 0x5f
        /*0042*/ 	.short	0x0101


	//----- nvinfo : EIATTR_VRC_CTA_INIT_COUNT
	.align		4
        /*0044*/ 	.byte	0x02, 0x4a
	.zero		1
	.zero		1


	//----- nvinfo : EIATTR_EXIT_INSTR_OFFSETS
	.align		4
        /*0048*/ 	.byte	0x04, 0x1c
        /*004a*/ 	.short	(.L_85 - .L_84)


	//   ....[0]....
.L_84:
        /*004c*/ 	.word	0x00000080


	//   ....[1]....
        /*0050*/ 	.word	0x00000140


	//----- nvinfo : EIATTR_CBANK_PARAM_SIZE
	.align		4
.L_85:
        /*0054*/ 	.byte	0x03, 0x19
        /*0056*/ 	.short	0x0018


	//----- nvinfo : EIATTR_PARAM_CBANK
	.align		4
        /*0058*/ 	.byte	0x04, 0x0a
        /*005a*/ 	.short	(.L_87 - .L_86)
	.align		4
.L_86:
        /*005c*/ 	.word	index@(.nv.constant0._ZN19dublin_gpu_enhanced29gpu_popcount_optimized_kernelEPKmPjm)
        /*0060*/ 	.short	0x0380
        /*0062*/ 	.short	0x0018


	//----- nvinfo : EIATTR_SW_WAR
	.align		4
.L_87:
        /*0064*/ 	.byte	0x04, 0x36
        /*0066*/ 	.short	(.L_89 - .L_88)
.L_88:
        /*0068*/ 	.word	0x00000008
.L_89:


//--------------------- .nv.callgraph             --------------------------
	.section	.nv.callgraph,"",@"SHT_CUDA_CALLGRAPH"
	.align	4
	.sectionentsize	8
	.align		4
        /*0000*/ 	.word	0x00000000
	.align		4
        /*0004*/ 	.word	0xffffffff
	.align		4
        /*0008*/ 	.word	0x00000000
	.align		4
        /*000c*/ 	.word	0xfffffffe
	.align		4
        /*0010*/ 	.word	0x00000000
	.align		4
        /*0014*/ 	.word	0xfffffffd
	.align		4
        /*0018*/ 	.word	0x00000000
	.align		4
        /*001c*/ 	.word	0xfffffffc


//--------------------- .text._ZN19dublin_gpu_enhanced28tensor_core_optimized_kernelEPK6__halfP7__half2m --------------------------
	.section	.text._ZN19dublin_gpu_enhanced28tensor_core_optimized_kernelEPK6__halfP7__half2m,"ax",@progbits
	.align	128
        .global         _ZN19dublin_gpu_enhanced28tensor_core_optimized_kernelEPK6__halfP7__half2m
        .type           _ZN19dublin_gpu_enhanced28tensor_core_optimized_kernelEPK6__halfP7__half2m,@function
        .size           _ZN19dublin_gpu_enhanced28tensor_core_optimized_kernelEPK6__halfP7__half2m,(.L_x_72 - _ZN19dublin_gpu_enhanced28tensor_core_optimized_kernelEPK6__halfP7__half2m)
        .other          _ZN19dublin_gpu_enhanced28tensor_core_optimized_kernelEPK6__halfP7__half2m,@"STO_CUDA_ENTRY STV_DEFAULT"
_ZN19dublin_gpu_enhanced28tensor_core_optimized_kernelEPK6__halfP7__half2m:
.text._ZN19dublin_gpu_enhanced28tensor_core_optimized_kernelEPK6__halfP7__half2m:
[----:B------:R-:W-:Y:S01]  /*0000*/  LDC R1, c[0x0][0x37c] ;  /* 0x0000df00ff017b82 */ /* 0x000fe20000000800 */
[----:B------:R-:W0:Y:S07]  /*0010*/  S2R R0, SR_TID.X ;  /* 0x0000000000007919 */ /* 0x000e2e0000002100 */
[----:B------:R-:W0:Y:S01]  /*0020*/  S2UR UR4, SR_CTAID.X ;  /* 0x00000000000479c3 */ /* 0x000e220000002500 */
[----:B------:R-:W1:Y:S07]  /*0030*/  LDCU.64 UR8, c[0x0][0x390] ;  /* 0x00007200ff0877ac */ /* 0x000e6e0008000a00 */
[----:B------:R-:W0:Y:S02]  /*0040*/  LDC R7, c[0x0][0x360] ;  /* 0x0000d800ff077b82 */ /* 0x000e240000000800 */
[----:B0-----:R-:W-:-:S04]  /*0050*/  IMAD R7, R7, UR4, R0 ;  /* 0x0000000407077c24 */ /* 0x001fc8000f8e0200 */
[----:B------:R-:W-:-:S03]  /*0060*/  IMAD.WIDE.U32 R2, R7, 0x2, RZ ;  /* 0x0000000207027825 */ /* 0x000fc600078e00ff */
[----:B-1----:R-:W-:-:S04]  /*0070*/  ISETP.GE.U32.AND P0, PT, R2, UR8, PT ;  /* 0x0000000802007c0c */ /* 0x002fc8000bf06070 */
[----:B------:R-:W-:-:S13]  /*0080*/  ISETP.GE.U32.AND.EX P0, PT, R3, UR9, PT, P0 ;  /* 0x0000000903007c0c */ /* 0x000fda000bf06100 */
[----:B------:R-:W-:Y:S05]  /*0090*/  @P0 EXIT ;  /* 0x000000000000094d */ /* 0x000fea0003800000 */
[----:B------:R-:W0:Y:S01]  /*00a0*/  LDC.64 R4, c[0x0][0x380] ;  /* 0x0000e000ff047b82 */ /* 0x000e220000000a00 */
[----:B------:R-:W-:Y:S01]  /*00b0*/  IADD3 R9, P0, PT, R2, 0x1, RZ ;  /* 0x0000000102097810 */ /* 0x000fe20007f1e0ff */
[----:B------:R-:W1:Y:S04]  /*00c0*/  LDCU.64 UR4, c[0x0][0x358] ;  /* 0x00006b00ff0477ac */ /* 0x000e680008000a00 */
[----:B------:R-:W-:Y:S01]  /*00d0*/  IMAD.X R8, RZ, RZ, R3, P0 ;  /* 0x000000ffff087224 */ /* 0x000fe200000e0603 */
[----:B------:R-:W-:-:S04]  /*00e0*/  ISETP.GE.U32.AND P0, PT, R9, UR8, PT ;  /* 0x0000000809007c0c */ /* 0x000fc8000bf06070 */
[----:B------:R-:W-:Y:S01]  /*00f0*/  ISETP.GE.U32.AND.EX P0, PT, R8, UR9, PT, P0 ;  /* 0x0000000908007c0c */ /* 0x000fe2000bf06100 */
[----:B0-----:R-:W-:Y:S02]  /*0100*/  IMAD.WIDE.U32 R2, R7, 0x4, R4 ;  /* 0x0000000407027825 */ /* 0x001fe400078e0004 */
[----:B------:R-:W0:Y:S03]  /*0110*/  LDC.64 R4, c[0x0][0x388] ;  /* 0x0000e200ff047b82 */ /* 0x000e260000000a00 */
[----:B-1----:R-:W2:Y:S07]  /*0120*/  LDG.E.U16.CONSTANT R0, desc[UR4][R2.64] ;  /* 0x0000000402007981 */ /* 0x002eae000c1e9500 */
[----:B------:R2:W3:Y:S01]  /*0130*/  @!P0 LDG.E.U16.CONSTANT R6, desc[UR4][R2.64+0x2] ;  /* 0x0000020402068981 */ /* 0x0004e2000c1e9500 */
[----:B------:R-:W-:-:S02]  /*0140*/  USHF.R.U64 UR6, UR8, 0x1, UR9 ;  /* 0x0000000108067899 */ /* 0x000fc40008001209 */
[----:B------:R-:W-:-:S04]  /*0150*/  USHF.R.U32.HI UR7, URZ, 0x1, UR9 ;  /* 0x00000001ff077899 */ /* 0x000fc80008011609 */
[----:B------:R-:W-:-:S04]  /*0160*/  ISETP.GE.U32.AND P1, PT, R9, UR6, PT ;  /* 0x0000000609007c0c */ /* 0x000fc8000bf26070 */
[----:B------:R-:W-:Y:S01]  /*0170*/  ISETP.GE.U32.AND.EX P1, PT, R8, UR7, PT, P1 ;  /* 0x0000000708007c0c */ /* 0x000fe2000bf26110 */
[----:B0-----:R-:W-:Y:S01]  /*0180*/  IMAD.WIDE.U32 R4, R7, 0x8, R4 ;  /* 0x0000000807047825 */ /* 0x001fe200078e0004 */
[----:B--2---:R-:W-:Y:S02]  /*0190*/  PRMT R3, R0, 0x5410, RZ ;  /* 0x0000541000037816 */ /* 0x004fe400000000ff */
[----:B------:R-:W-:-:S03]  /*01a0*/  @P0 PRMT R6, RZ, 0x7610, R6 ;  /* 0x00007610ff060816 */ /* 0x000fc60000000006 */
[----:B------:R3:W-:Y:S02]  /*01b0*/  STG.E desc[UR4][R4.64], R3 ;  /* 0x0000000304007986 */ /* 0x0007e4000c101904 */
[----:B---3--:R-:W-:-:S04]  /*01c0*/  PRMT R3, R6, 0x5410, RZ ;  /* 0x0000541006037816 */ /* 0x008fc800000000ff */
[----:B------:R-:W-:Y:S05]  /*01d0*/  @P1 EXIT ;  /* 0x000000000000194d */ /* 0x000fea0003800000 */
[----:B------:R-:W-:Y:S01]  /*01e0*/  STG.E desc[UR4][R4.64+0x4], R3 ;  /* 0x0000040304007986 */ /* 0x000fe2000c101904 */
[----:B------:R-:W-:Y:S05]  /*01f0*/  EXIT ;  /* 0x000000000000794d */ /* 0x000fea0003800000 */
.L_x_0:
[----:B------:R-:W-:-:S00]  /*0200*/  BRA `(.L_x_0) ;  /* 0xfffffffc00fc7947 */ /* 0x000fc0000383ffff */
[----:B------:R-:W-:-:S00]  /*0210*/  NOP ;  /* 0x0000000000007918 */ /* 0x000fc00000000000 */
        /* <DEDUP_REMOVED lines=14> */
.L_x_72:


//--------------------- .text._ZN19dublin_gpu_enhanced38enhanced_hierarchical_consensus_kernelEPKhPmS2_mm --------------------------
	.section	.text._ZN19dublin_gpu_enhanced38enhanced_hierarchical_consensus_kernelEPKhPmS2_mm,"ax",@progbits
	.align	128
        .global         _ZN19dublin_gpu_enhanced38enhanced_hierarchical_consensus_kernelEPKhPmS2_mm
        .type           _ZN19dublin_gpu_enhanced38enhanced_hierarchical_consensus_kernelEPKhPmS2_mm,@function
        .size           _ZN19dublin_gpu_enhanced38enhanced_hierarchical_consensus_kernelEPKhPmS2_mm,(.L_x_73 - _ZN19dublin_gpu_enhanced38enhanced_hierarchical_consensus_kernelEPKhPmS2_mm)
        .other          _ZN19dublin_gpu_enhanced38enhanced_hierarchical_consensus_kernelEPKhPmS2_mm,@"STO_CUDA_ENTRY STV_DEFAULT"
_ZN19dublin_gpu_enhanced38enhanced_hierarchical_consensus_kernelEPKhPmS2_mm:
.text._ZN19dublin_gpu_enhanced38enhanced_hierarchical_consensus_kernelEPKhPmS2_mm:
[----:B------:R-:W-:Y:S01]  /*0000*/  LDC R1, c[0x0][0x37c] ;  /* 0x0000df00ff017b82 */ /* 0x000fe20000000800 */
[----:B------:R-:W0:Y:S07]  /*0010*/  S2R R0, SR_TID.X ;  /* 0x0000000000007919 */ /* 0x000e2e0000002100 */
[----:B------:R-:W0:Y:S08]  /*0020*/  S2UR UR4, SR_CTAID.X ;  /* 0x00000000000479c3 */ /* 0x000e300000002500 */
[----:B------:R-:W0:Y:S08]  /*0030*/  LDC R15, c[0x0][0x360] ;  /* 0x0000d800ff0f7b82 */ /* 0x000e300000000800 */
[----:B------:R-:W1:Y:S01]  /*0040*/  LDC.64 R2, c[0x0][0x398] ;  /* 0x0000e600ff027b82 */ /* 0x000e620000000a00 */
[----:B0-----:R-:W-:-:S05]  /*0050*/  IMAD R4, R15, UR4, R0 ;  /* 0x000000040f047c24 */ /* 0x001fca000f8e0200 */
[----:B-1----:R-:W-:-:S04]  /*0060*/  ISETP.GE.U32.AND P0, PT, R4, R2, PT ;  /* 0x000000020400720c */ /* 0x002fc80003f06070 */
[----:B------:R-:W-:-:S13]  /*0070*/  ISETP.GE.U32.AND.EX P0, PT, RZ, R3, PT, P0 ;  /* 0x00000003ff00720c */ /* 0x000fda0003f06100 */
[----:B------:R-:W-:Y:S05]  /*0080*/  @P0 EXIT ;  /* 0x000000000000094d */ /* 0x000fea0003800000 */
[----:B------:R-:W0:Y:S01]  /*0090*/  LDCU.64 UR8, c[0x0][0x3a0] ;  /* 0x00007400ff0877ac */ /* 0x000e220008000a00 */
[----:B------:R-:W-:Y:S01]  /*00a0*/  CS2R R20, SRZ ;  /* 0x0000000000147805 */ /* 0x000fe2000001ff00 */
[----:B------:R-:W1:Y:S01]  /*00b0*/  LDCU.64 UR10, c[0x0][0x358] ;  /* 0x00006b00ff0a77ac */ /* 0x000e620008000a00 */
[----:B0-----:R-:W-:-:S04]  /*00c0*/  UISETP.NE.U32.AND UP0, UPT, UR8, URZ, UPT ;  /* 0x000000ff0800728c */ /* 0x001fc8000bf05070 */
[----:B------:R-:W-:-:S09]  /*00d0*/  UISETP.NE.AND.EX UP0, UPT, UR9, URZ, UPT, UP0 ;  /* 0x000000ff0900728c */ /* 0x000fd2000bf05300 */
[----:B-1----:R-:W-:Y:S05]  /*00e0*/  BRA.U !UP0, `(.L_x_1) ;  /* 0x0000000d08587547 */ /* 0x002fea000b800000 */
[----:B------:R-:W-:Y:S01]  /*00f0*/  UISETP.GE.U32.AND UP1, UPT, UR8, 0x8, UPT ;  /* 0x000000080800788c */ /* 0x000fe2000bf26070 */
[----:B------:R-:W-:Y:S01]  /*0100*/  CS2R R20, SRZ ;  /* 0x0000000000147805 */ /* 0x000fe2000001ff00 */
[----:B------:R-:W-:Y:S02]  /*0110*/  ULOP3.LUT UR14, UR8, 0x7, URZ, 0xc0, !UPT ;  /* 0x00000007080e7892 */ /* 0x000fe4000f8ec0ff */
[----:B------:R-:W-:Y:S02]  /*0120*/  UISETP.GE.U32.AND.EX UP1, UPT, UR9, URZ, UPT, UP1 ;  /* 0x000000ff0900728c */ /* 0x000fe4000bf26110 */
[----:B------:R-:W-:Y:S01]  /*0130*/  UISETP.NE.U32.AND UP0, UPT, UR14, URZ, UPT ;  /* 0x000000ff0e00728c */ /* 0x000fe2000bf05070 */
[----:B------:R-:W-:Y:S01]  /*0140*/  UMOV UR6, URZ ;  /* 0x000000ff00067c82 */ /* 0x000fe20008000000 */
[----:B------:R-:W-:Y:S02]  /*0150*/  UMOV UR7, URZ ;  /* 0x000000ff00077c82 */ /* 0x000fe40008000000 */
[----:B------:R-:W-:-:S03]  /*0160*/  UISETP.NE.AND.EX UP0, UPT, URZ, URZ, UPT, UP0 ;  /* 0x000000ffff00728c */ /* 0x000fc6000bf05300 */
[----:B------:R-:W-:Y:S08]  /*0170*/  BRA.U !UP1, `(.L_x_2) ;  /* 0x0000000509887547 */ /* 0x000ff0000b800000 */
[----:B------:R-:W0:Y:S01]  /*0180*/  LDCU.64 UR4, c[0x0][0x380] ;  /* 0x00007000ff0477ac */ /* 0x000e220008000a00 */
[----:B------:R-:W-:Y:S02]  /*0190*/  SHF.L.U64.HI R17, R2, 0x3, R3 ;  /* 0x0000000302117819 */ /* 0x000fe40000010203 */
[----:B------:R-:W-:Y:S01]  /*01a0*/  CS2R R20, SRZ ;  /* 0x0000000000147805 */ /* 0x000fe2000001ff00 */
[----:B------:R-:W1:Y:S01]  /*01b0*/  LDCU UR7, c[0x0][0x3a4] ;  /* 0x00007480ff0777ac */ /* 0x000e620008000800 */
[----:B------:R-:W-:Y:S01]  /*01c0*/  ULOP3.LUT UR6, UR8, 0xfffffff8, URZ, 0xc0, !UPT ;  /* 0xfffffff808067892 */ /* 0x000fe2000f8ec0ff */
[----:B0-----:R-:W-:Y:S01]  /*01d0*/  IADD3 R19, P0, PT, R4, UR4, RZ ;  /* 0x0000000404137c10 */ /* 0x001fe2000ff1e0ff */
[----:B------:R-:W-:-:S04]  /*01e0*/  UMOV UR4, URZ ;  /* 0x000000ff00047c82 */ /* 0x000fc80008000000 */
[----:B------:R-:W-:Y:S01]  /*01f0*/  IMAD.X R14, RZ, RZ, UR5, P0 ;  /* 0x00000005ff0e7e24 */ /* 0x000fe200080e06ff */
[----:B-1----:R-:W-:-:S07]  /*0200*/  UMOV UR5, URZ ;  /* 0x000000ff00057c82 */ /* 0x002fce0008000000 */
.L_x_3:
[-C--:B------:R-:W-:Y:S01]  /*0210*/  IADD3 R12, P0, PT, R19, R2.reuse, RZ ;  /* 0x00000002130c7210 */ /* 0x080fe20007f1e0ff */
[----:B------:R-:W-:Y:S02]  /*0220*/  IMAD.MOV.U32 R8, RZ, RZ, R19 ;  /* 0x000000ffff087224 */ /* 0x000fe400078e0013 */
[----:B------:R-:W-:Y:S02]  /*0230*/  IMAD.MOV.U32 R9, RZ, RZ, R14 ;  /* 0x000000ffff097224 */ /* 0x000fe400078e000e */
[--C-:B------:R-:W-:Y:S01]  /*0240*/  IMAD.X R13, R14, 0x1, R3.reuse, P0 ;  /* 0x000000010e0d7824 */ /* 0x100fe200000e0603 */
[-C--:B------:R-:W-:Y:S02]  /*0250*/  IADD3 R28, P0, PT, R12, R2.reuse, RZ ;  /* 0x000000020c1c7210 */ /* 0x080fe40007f1e0ff */
[----:B------:R-:W2:Y:S04]  /*0260*/  LDG.E.U8.CONSTANT R26, desc[UR10][R8.64] ;  /* 0x0000000a081a7981 */ /* 0x000ea8000c1e9100 */
[----:B------:R0:W3:Y:S01]  /*0270*/  LDG.E.U8.CONSTANT R24, desc[UR10][R12.64] ;  /* 0x0000000a0c187981 */ /* 0x0000e2000c1e9100 */
[----:B------:R-:W-:Y:S01]  /*0280*/  IMAD.X R29, R13, 0x1, R3, P0 ;  /* 0x000000010d1d7824 */ /* 0x000fe200000e0603 */
[----:B------:R-:W-:-:S04]  /*0290*/  IADD3 R22, P0, PT, R28, R2, RZ ;  /* 0x000000021c167210 */ /* 0x000fc80007f1e0ff */
[----:B------:R-:W4:Y:S01]  /*02a0*/  LDG.E.U8.CONSTANT R16, desc[UR10][R28.64] ;  /* 0x0000000a1c107981 */ /* 0x000f22000c1e9100 */
[----:B------:R-:W-:Y:S01]  /*02b0*/  IMAD.X R23, R29, 0x1, R3, P0 ;  /* 0x000000011d177824 */ /* 0x000fe200000e0603 */
[----:B------:R-:W-:-:S04]  /*02c0*/  IADD3 R6, P0, PT, R22, R2, RZ ;  /* 0x0000000216067210 */ /* 0x000fc80007f1e0ff */
[----:B------:R1:W5:Y:S01]  /*02d0*/  LDG.E.U8.CONSTANT R18, desc[UR10][R22.64] ;  /* 0x0000000a16127981 */ /* 0x000362000c1e9100 */
[----:B------:R-:W-:Y:S01]  /*02e0*/  IMAD.X R7, R23, 0x1, R3, P0 ;  /* 0x0000000117077824 */ /* 0x000fe200000e0603 */
[----:B------:R-:W-:-:S04]  /*02f0*/  IADD3 R10, P0, PT, R6, R2, RZ ;  /* 0x00000002060a7210 */ /* 0x000fc80007f1e0ff */
[----:B------:R-:W5:Y:S01]  /*0300*/  LDG.E.U8.CONSTANT R6, desc[UR10][R6.64] ;  /* 0x0000000a06067981 */ /* 0x000f62000c1e9100 */
[----:B------:R-:W-:Y:S01]  /*0310*/  IMAD.X R11, R7, 0x1, R3, P0 ;  /* 0x00000001070b7824 */ /* 0x000fe200000e0603 */
[----:B0-----:R-:W-:-:S04]  /*0320*/  IADD3 R12, P0, PT, R10, R2, RZ ;  /* 0x000000020a0c7210 */ /* 0x001fc80007f1e0ff */
[----:B------:R0:W5:Y:S01]  /*0330*/  LDG.E.U8.CONSTANT R25, desc[UR10][R10.64] ;  /* 0x0000000a0a197981 */ /* 0x000162000c1e9100 */
[----:B------:R-:W-:Y:S01]  /*0340*/  IMAD.X R13, R11, 0x1, R3, P0 ;  /* 0x000000010b0d7824 */ /* 0x000fe200000e0603 */
[----:B------:R-:W-:-:S04]  /*0350*/  IADD3 R8, P0, PT, R12, R2, RZ ;  /* 0x000000020c087210 */ /* 0x000fc80007f1e0ff */
[----:B------:R-:W5:Y:S01]  /*0360*/  LDG.E.U8.CONSTANT R12, desc[UR10][R12.64] ;  /* 0x0000000a0c0c7981 */ /* 0x000f62000c1e9100 */
[----:B------:R-:W-:-:S05]  /*0370*/  IMAD.X R9, R13, 0x1, R3, P0 ;  /* 0x000000010d097824 */ /* 0x000fca00000e0603 */
[----:B------:R0:W5:Y:S01]  /*0380*/  LDG.E.U8.CONSTANT R8, desc[UR10][R8.64] ;  /* 0x0000000a08087981 */ /* 0x000162000c1e9100 */
[----:B-1----:R-:W-:Y:S02]  /*0390*/  IMAD.MOV.U32 R22, RZ, RZ, 0x1 ;  /* 0x00000001ff167424 */ /* 0x002fe400078e00ff */
[----:B------:R-:W-:-:S03]  /*03a0*/  IMAD.MOV.U32 R23, RZ, RZ, 0x2 ;  /* 0x00000002ff177424 */ /* 0x000fc600078e00ff */
[C---:B0-----:R-:W-:Y:S02]  /*03b0*/  SHF.L.U32 R11, R22.reuse, UR4, RZ ;  /* 0x00000004160b7c19 */ /* 0x041fe400080006ff */
[----:B------:R-:W-:Y:S02]  /*03c0*/  SHF.L.U64.HI R22, R22, UR4, RZ ;  /* 0x0000000416167c19 */ /* 0x000fe400080102ff */
[C---:B------:R-:W-:Y:S02]  /*03d0*/  SHF.L.U64.HI R10, R23.reuse, UR4, RZ ;  /* 0x00000004170a7c19 */ /* 0x040fe400080102ff */
[----:B------:R-:W-:Y:S01]  /*03e0*/  SHF.L.U32 R7, R23, UR4, RZ ;  /* 0x0000000417077c19 */ /* 0x000fe200080006ff */
[----:B------:R-:W-:Y:S01]  /*03f0*/  IMAD.MOV.U32 R9, RZ, RZ, 0x4 ;  /* 0x00000004ff097424 */ /* 0x000fe200078e00ff */
[----:B------:R-:W-:-:S05]  /*0400*/  LEA R19, P2, R2, R19, 0x3 ;  /* 0x0000001302137211 */ /* 0x000fca00078418ff */
[----:B------:R-:W-:Y:S01]  /*0410*/  IMAD.X R14, R14, 0x1, R17, P2 ;  /* 0x000000010e0e7824 */ /* 0x000fe200010e0611 */
[----:B--2---:R-:W-:Y:S02]  /*0420*/  ISETP.NE.AND P0, PT, R26, RZ, PT ;  /* 0x000000ff1a00720c */ /* 0x004fe40003f05270 */
[----:B---3--:R-:W-:Y:S02]  /*0430*/  ISETP.NE.AND P1, PT, R24, RZ, PT ;  /* 0x000000ff1800720c */ /* 0x008fe40003f25270 */
[----:B------:R-:W-:Y:S02]  /*0440*/  SEL R13, R22, RZ, P0 ;  /* 0x000000ff160d7207 */ /* 0x000fe40000000000 */
[----:B------:R-:W-:Y:S02]  /*0450*/  SEL R10, R10, RZ, P1 ;  /* 0x000000ff0a0a7207 */ /* 0x000fe40000800000 */
[----:B------:R-:W-:Y:S02]  /*0460*/  SEL R11, R11, RZ, P0 ;  /* 0x000000ff0b0b7207 */ /* 0x000fe40000000000 */
[----:B------:R-:W-:-:S02]  /*0470*/  SEL R7, R7, RZ, P1 ;  /* 0x000000ff07077207 */ /* 0x000fc40000800000 */
[----:B------:R-:W-:Y:S01]  /*0480*/  LOP3.LUT R21, R10, R13, R21, 0xfe, !PT ;  /* 0x0000000d0a157212 */ /* 0x000fe200078efe15 */
[----:B------:R-:W-:Y:S01]  /*0490*/  IMAD.MOV.U32 R13, RZ, RZ, 0x8 ;  /* 0x00000008ff0d7424 */ /* 0x000fe200078e00ff */
[----:B------:R-:W-:Y:S02]  /*04a0*/  LOP3.LUT R7, R7, R11, R20, 0xfe, !PT ;  /* 0x0000000b07077212 */ /* 0x000fe400078efe14 */
[----:B----4-:R-:W-:Y:S02]  /*04b0*/  ISETP.NE.AND P0, PT, R16, RZ, PT ;  /* 0x000000ff1000720c */ /* 0x010fe40003f05270 */
[C---:B------:R-:W-:Y:S02]  /*04c0*/  SHF.L.U32 R11, R9.reuse, UR4, RZ ;  /* 0x00000004090b7c19 */ /* 0x040fe400080006ff */
[----:B------:R-:W-:Y:S02]  /*04d0*/  SHF.L.U64.HI R16, R9, UR4, RZ ;  /* 0x0000000409107c19 */ /* 0x000fe400080102ff */
[----:B-----5:R-:W-:-:S02]  /*04e0*/  ISETP.NE.AND P1, PT, R18, RZ, PT ;  /* 0x000000ff1200720c */ /* 0x020fc40003f25270 */
[C---:B------:R-:W-:Y:S02]  /*04f0*/  SHF.L.U32 R10, R13.reuse, UR4, RZ ;  /* 0x000000040d0a7c19 */ /* 0x040fe400080006ff */
[----:B------:R-:W-:Y:S02]  /*0500*/  SHF.L.U64.HI R9, R13, UR4, RZ ;  /* 0x000000040d097c19 */ /* 0x000fe400080102ff */
[----:B------:R-:W-:Y:S02]  /*0510*/  SEL R11, R11, RZ, P0 ;  /* 0x000000ff0b0b7207 */ /* 0x000fe40000000000 */
[----:B------:R-:W-:Y:S02]  /*0520*/  SEL R16, R16, RZ, P0 ;  /* 0x000000ff10107207 */ /* 0x000fe40000000000 */
[----:B------:R-:W-:Y:S02]  /*0530*/  SEL R10, R10, RZ, P1 ;  /* 0x000000ff0a0a7207 */ /* 0x000fe40000800000 */
[----:B------:R-:W-:Y:S01]  /*0540*/  SEL R9, R9, RZ, P1 ;  /* 0x000000ff09097207 */ /* 0x000fe20000800000 */
[----:B------:R-:W-:Y:S01]  /*0550*/  IMAD.MOV.U32 R13, RZ, RZ, 0x10 ;  /* 0x00000010ff0d7424 */ /* 0x000fe200078e00ff */
[----:B------:R-:W-:Y:S01]  /*0560*/  LOP3.LUT R7, R10, R11, R7, 0xfe, !PT ;  /* 0x0000000b0a077212 */ /* 0x000fe200078efe07 */
[----:B------:R-:W-:Y:S01]  /*0570*/  IMAD.MOV.U32 R11, RZ, RZ, 0x40 ;  /* 0x00000040ff0b7424 */ /* 0x000fe200078e00ff */
[----:B------:R-:W-:Y:S01]  /*0580*/  LOP3.LUT R9, R9, R16, R21, 0xfe, !PT ;  /* 0x0000001009097212 */ /* 0x000fe200078efe15 */
[----:B------:R-:W-:-:S02]  /*0590*/  IMAD.MOV.U32 R16, RZ, RZ, 0x20 ;  /* 0x00000020ff107424 */ /* 0x000fc400078e00ff */
[----:B------:R-:W-:Y:S01]  /*05a0*/  IMAD.MOV.U32 R20, RZ, RZ, 0x80 ;  /* 0x00000080ff147424 */ /* 0x000fe200078e00ff */
[----:B------:R-:W-:Y:S02]  /*05b0*/  ISETP.NE.AND P0, PT, R6, RZ, PT ;  /* 0x000000ff0600720c */ /* 0x000fe40003f05270 */
[----:B------:R-:W-:Y:S02]  /*05c0*/  SHF.L.U64.HI R21, R13, UR4, RZ ;  /* 0x000000040d157c19 */ /* 0x000fe400080102ff */
[----:B------:R-:W-:Y:S02]  /*05d0*/  SHF.L.U64.HI R18, R16, UR4, RZ ;  /* 0x0000000410127c19 */ /* 0x000fe400080102ff */
[----:B------:R-:W-:Y:S02]  /*05e0*/  SHF.L.U64.HI R10, R11, UR4, RZ ;  /* 0x000000040b0a7c19 */ /* 0x000fe400080102ff */
[----:B------:R-:W-:Y:S02]  /*05f0*/  SHF.L.U64.HI R6, R20, UR4, RZ ;  /* 0x0000000414067c19 */ /* 0x000fe400080102ff */
[----:B------:R-:W-:-:S02]  /*0600*/  SHF.L.U32 R13, R13, UR4, RZ ;  /* 0x000000040d0d7c19 */ /* 0x000fc400080006ff */
[----:B------:R-:W-:Y:S02]  /*0610*/  SHF.L.U32 R16, R16, UR4, RZ ;  /* 0x0000000410107c19 */ /* 0x000fe400080006ff */
[----:B------:R-:W-:Y:S02]  /*0620*/  SHF.L.U32 R11, R11, UR4, RZ ;  /* 0x000000040b0b7c19 */ /* 0x000fe400080006ff */
[----:B------:R-:W-:Y:S01]  /*0630*/  SHF.L.U32 R20, R20, UR4, RZ ;  /* 0x0000000414147c19 */ /* 0x000fe200080006ff */
[----:B------:R-:W-:-:S04]  /*0640*/  UIADD3 UR4, UP1, UPT, UR4, 0x8, URZ ;  /* 0x0000000804047890 */ /* 0x000fc8000ff3e0ff */
[----:B------:R-:W-:Y:S02]  /*0650*/  UIADD3.X UR5, UPT, UPT, URZ, UR5, URZ, UP1, !UPT ;  /* 0x00000005ff057290 */ /* 0x000fe40008ffe4ff */
[----:B------:R-:W-:Y:S01]  /*0660*/  UIADD3 UR12, UP1, UPT, UR4, -UR6, URZ ;  /* 0x80000006040c7290 */ /* 0x000fe2000ff3e0ff */
[----:B------:R-:W-:-:S03]  /*0670*/  ISETP.NE.AND P1, PT, R25, RZ, PT ;  /* 0x000000ff1900720c */ /* 0x000fc60003f25270 */
[----:B------:R-:W-:Y:S02]  /*0680*/  UIADD3.X UR13, UPT, UPT, UR5, ~UR9, URZ, UP1, !UPT ;  /* 0x80000009050d7290 */ /* 0x000fe40008ffe4ff */
[----:B------:R-:W-:Y:S01]  /*0690*/  UISETP.NE.U32.AND UP1, UPT, UR12, URZ, UPT ;  /* 0x000000ff0c00728c */ /* 0x000fe2000bf25070 */
[----:B------:R-:W-:-:S03]  /*06a0*/  SEL R13, R13, RZ, P0 ;  /* 0x000000ff0d0d7207 */ /* 0x000fc60000000000 */
[----:B------:R-:W-:Y:S01]  /*06b0*/  UISETP.NE.AND.EX UP1, UPT, UR13, URZ, UPT, UP1 ;  /* 0x000000ff0d00728c */ /* 0x000fe2000bf25310 */
[----:B------:R-:W-:Y:S02]  /*06c0*/  SEL R16, R16, RZ, P1 ;  /* 0x000000ff10107207 */ /* 0x000fe40000800000 */
[----:B------:R-:W-:Y:S02]  /*06d0*/  SEL R21, R21, RZ, P0 ;  /* 0x000000ff15157207 */ /* 0x000fe40000000000 */
[----:B------:R-:W-:Y:S02]  /*06e0*/  SEL R18, R18, RZ, P1 ;  /* 0x000000ff12127207 */ /* 0x000fe40000800000 */
[----:B------:R-:W-:Y:S02]  /*06f0*/  ISETP.NE.AND P0, PT, R12, RZ, PT ;  /* 0x000000ff0c00720c */ /* 0x000fe40003f05270 */
[----:B------:R-:W-:Y:S02]  /*0700*/  ISETP.NE.AND P1, PT, R8, RZ, PT ;  /* 0x000000ff0800720c */ /* 0x000fe40003f25270 */
[----:B------:R-:W-:-:S02]  /*0710*/  LOP3.LUT R13, R16, R13, R7, 0xfe, !PT ;  /* 0x0000000d100d7212 */ /* 0x000fc400078efe07 */
[----:B------:R-:W-:Y:S02]  /*0720*/  LOP3.LUT R9, R18, R21, R9, 0xfe, !PT ;  /* 0x0000001512097212 */ /* 0x000fe400078efe09 */
[----:B------:R-:W-:Y:S02]  /*0730*/  SEL R7, R11, RZ, P0 ;  /* 0x000000ff0b077207 */ /* 0x000fe40000000000 */
[----:B------:R-:W-:Y:S02]  /*0740*/  SEL R21, R10, RZ, P0 ;  /* 0x000000ff0a157207 */ /* 0x000fe40000000000 */
[----:B------:R-:W-:Y:S02]  /*0750*/  SEL R20, R20, RZ, P1 ;  /* 0x000000ff14147207 */ /* 0x000fe40000800000 */
[----:B------:R-:W-:Y:S02]  /*0760*/  SEL R6, R6, RZ, P1 ;  /* 0x000000ff06067207 */ /* 0x000fe40000800000 */
[----:B------:R-:W-:-:S02]  /*0770*/  LOP3.LUT R20, R20, R7, R13, 0xfe, !PT ;  /* 0x0000000714147212 */ /* 0x000fc400078efe0d */
[----:B------:R-:W-:Y:S01]  /*0780*/  LOP3.LUT R21, R6, R21, R9, 0xfe, !PT ;  /* 0x0000001506157212 */ /* 0x000fe200078efe09 */
[----:B------:R-:W-:Y:S06]  /*0790*/  BRA.U UP1, `(.L_x_3) ;  /* 0xfffffff9019c7547 */ /* 0x000fec000b83ffff */
.L_x_2:
[----:B------:R-:W-:Y:S05]  /*07a0*/  BRA.U !UP0, `(.L_x_1) ;  /* 0x0000000508a87547 */ /* 0x000fea000b800000 */
[----:B------:R-:W-:Y:S02]  /*07b0*/  UISETP.GE.U32.AND UP1, UPT, UR14, 0x4, UPT ;  /* 0x000000040e00788c */ /* 0x000fe4000bf26070 */
[----:B------:R-:W-:Y:S02]  /*07c0*/  ULOP3.LUT UR5, UR8, 0x3, URZ, 0xc0, !UPT ;  /* 0x0000000308057892 */ /* 0x000fe4000f8ec0ff */
[----:B------:R-:W-:Y:S02]  /*07d0*/  UISETP.GE.U32.AND.EX UP1, UPT, URZ, URZ, UPT, UP1 ;  /* 0x000000ffff00728c */ /* 0x000fe4000bf26110 */
[----:B------:R-:W-:-:S04]  /*07e0*/  UISETP.NE.U32.AND UP0, UPT, UR5, URZ, UPT ;  /* 0x000000ff0500728c */ /* 0x000fc8000bf05070 */
[----:B------:R-:W-:-:S03]  /*07f0*/  UISETP.NE.AND.EX UP0, UPT, URZ, URZ, UPT, UP0 ;  /* 0x000000ffff00728c */ /* 0x000fc6000bf05300 */
[----:B------:R-:W-:Y:S08]  /*0800*/  BRA.U !UP1, `(.L_x_4) ;  /* 0x0000000109bc7547 */ /* 0x000ff0000b800000 */
[----:B------:R-:W0:Y:S01]  /*0810*/  LDCU.64 UR12, c[0x0][0x380] ;  /* 0x00007000ff0c77ac */ /* 0x000e220008000a00 */
[----:B------:R-:W-:Y:S02]  /*0820*/  IMAD.MOV.U32 R5, RZ, RZ, RZ ;  /* 0x000000ffff057224 */ /* 0x000fe400078e00ff */
[C---:B------:R-:W-:Y:S02]  /*0830*/  IMAD R8, R2.reuse, UR7, RZ ;  /* 0x0000000702087c24 */ /* 0x040fe4000f8e02ff */
[----:B------:R-:W-:-:S04]  /*0840*/  IMAD.WIDE.U32 R6, R2, UR6, R4 ;  /* 0x0000000602067c25 */ /* 0x000fc8000f8e0004 */
[----:B------:R-:W-:Y:S01]  /*0850*/  IMAD R9, R3, UR6, R8 ;  /* 0x0000000603097c24 */ /* 0x000fe2000f8e0208 */
[----:B0-----:R-:W-:-:S04]  /*0860*/  IADD3 R8, P0, PT, R6, UR12, RZ ;  /* 0x0000000c06087c10 */ /* 0x001fc8000ff1e0ff */
[----:B------:R-:W-:Y:S02]  /*0870*/  IADD3.X R9, PT, PT, R7, UR13, R9, P0, !PT ;  /* 0x0000000d07097c10 */ /* 0x000fe400087fe409 */
[----:B------:R-:W-:-:S03]  /*0880*/  IADD3 R10, P0, PT, R8, R2, RZ ;  /* 0x00000002080a7210 */ /* 0x000fc60007f1e0ff */
[----:B------:R0:W2:Y:S02]  /*0890*/  LDG.E.U8.CONSTANT R8, desc[UR10][R8.64] ;  /* 0x0000000a08087981 */ /* 0x0000a4000c1e9100 */
[----:B------:R-:W-:Y:S01]  /*08a0*/  IMAD.X R11, R9, 0x1, R3, P0 ;  /* 0x00000001090b7824 */ /* 0x000fe200000e0603 */
[----:B------:R-:W-:-:S04]  /*08b0*/  IADD3 R12, P0, PT, R10, R2, RZ ;  /* 0x000000020a0c7210 */ /* 0x000fc80007f1e0ff */
[----:B------:R-:W3:Y:S01]  /*08c0*/  LDG.E.U8.CONSTANT R10, desc[UR10][R10.64] ;  /* 0x0000000a0a0a7981 */ /* 0x000ee2000c1e9100 */
[----:B------:R-:W-:Y:S01]  /*08d0*/  IMAD.X R13, R11, 0x1, R3, P0 ;  /* 0x000000010b0d7824 */ /* 0x000fe200000e0603 */
[----:B------:R-:W-:-:S04]  /*08e0*/  IADD3 R6, P0, PT, R12, R2, RZ ;  /* 0x000000020c067210 */ /* 0x000fc80007f1e0ff */
[----:B------:R1:W4:Y:S01]  /*08f0*/  LDG.E.U8.CONSTANT R14, desc[UR10][R12.64] ;  /* 0x0000000a0c0e7981 */ /* 0x000322000c1e9100 */
[----:B------:R-:W-:-:S05]  /*0900*/  IMAD.X R7, R13, 0x1, R3, P0 ;  /* 0x000000010d077824 */ /* 0x000fca00000e0603 */
[----:B------:R5:W4:Y:S01]  /*0910*/  LDG.E.U8.CONSTANT R6, desc[UR10][R6.64] ;  /* 0x0000000a06067981 */ /* 0x000b22000c1e9100 */
[----:B------:R-:W-:Y:S02]  /*0920*/  IMAD.MOV.U32 R16, RZ, RZ, 0x1 ;  /* 0x00000001ff107424 */ /* 0x000fe400078e00ff */
[----:B0-----:R-:W-:Y:S02]  /*0930*/  IMAD.MOV.U32 R9, RZ, RZ, 0x4 ;  /* 0x00000004ff097424 */ /* 0x001fe400078e00ff */
[----:B------:R-:W-:Y:S01]  /*0940*/  IMAD.MOV.U32 R17, RZ, RZ, 0x2 ;  /* 0x00000002ff117424 */ /* 0x000fe200078e00ff */
[----:B-1----:R-:W-:Y:S01]  /*0950*/  SHF.L.U32 R13, R16, UR6, RZ ;  /* 0x00000006100d7c19 */ /* 0x002fe200080006ff */
[----:B------:R-:W-:-:S03]  /*0960*/  IMAD.MOV.U32 R18, RZ, RZ, 0x8 ;  /* 0x00000008ff127424 */ /* 0x000fc600078e00ff */
[C---:B------:R-:W-:Y:S02]  /*0970*/  SHF.L.U64.HI R11, R17.reuse, UR6, RZ ;  /* 0x00000006110b7c19 */ /* 0x040fe400080102ff */
[----:B------:R-:W-:Y:S02]  /*0980*/  SHF.L.U32 R12, R17, UR6, RZ ;  /* 0x00000006110c7c19 */ /* 0x000fe400080006ff */
[----:B-----5:R-:W-:Y:S02]  /*0990*/  SHF.L.U32 R7, R18, UR6, RZ ;  /* 0x0000000612077c19 */ /* 0x020fe400080006ff */
[----:B--2---:R-:W-:Y:S02]  /*09a0*/  ISETP.NE.AND P0, PT, R8, RZ, PT ;  /* 0x000000ff0800720c */ /* 0x004fe40003f05270 */
[----:B---3--:R-:W-:Y:S02]  /*09b0*/  ISETP.NE.AND P1, PT, R10, RZ, PT ;  /* 0x000000ff0a00720c */ /* 0x008fe40003f25270 */
[----:B------:R-:W-:-:S02]  /*09c0*/  SHF.L.U64.HI R10, R9, UR6, RZ ;  /* 0x00000006090a7c19 */ /* 0x000fc400080102ff */
[----:B------:R-:W-:Y:S02]  /*09d0*/  SHF.L.U32 R9, R9, UR6, RZ ;  /* 0x0000000609097c19 */ /* 0x000fe400080006ff */
[----:B----4-:R-:W-:Y:S02]  /*09e0*/  ISETP.NE.AND P2, PT, R14, RZ, PT ;  /* 0x000000ff0e00720c */ /* 0x010fe40003f45270 */
[----:B------:R-:W-:Y:S02]  /*09f0*/  SHF.L.U64.HI R14, R16, UR6, RZ ;  /* 0x00000006100e7c19 */ /* 0x000fe400080102ff */
[----:B------:R-:W-:Y:S02]  /*0a00*/  SEL R13, R13, RZ, P0 ;  /* 0x000000ff0d0d7207 */ /* 0x000fe40000000000 */
[----:B------:R-:W-:Y:S02]  /*0a10*/  SEL R14, R14, RZ, P0 ;  /* 0x000000ff0e0e7207 */ /* 0x000fe40000000000 */
[----:B------:R-:W-:-:S02]  /*0a20*/  SHF.L.U64.HI R8, R18, UR6, RZ ;  /* 0x0000000612087c19 */ /* 0x000fc400080102ff */
[----:B------:R-:W-:Y:S02]  /*0a30*/  SEL R12, R12, RZ, P1 ;  /* 0x000000ff0c0c7207 */ /* 0x000fe40000800000 */
[----:B------:R-:W-:Y:S02]  /*0a40*/  SEL R11, R11, RZ, P1 ;  /* 0x000000ff0b0b7207 */ /* 0x000fe40000800000 */
[----:B------:R-:W-:Y:S02]  /*0a50*/  SEL R9, R9, RZ, P2 ;  /* 0x000000ff09097207 */ /* 0x000fe40001000000 */
[----:B------:R-:W-:Y:S02]  /*0a60*/  SEL R10, R10, RZ, P2 ;  /* 0x000000ff0a0a7207 */ /* 0x000fe40001000000 */
[----:B------:R-:W-:Y:S02]  /*0a70*/  ISETP.NE.AND P0, PT, R6, RZ, PT ;  /* 0x000000ff0600720c */ /* 0x000fe40003f05270 */
[----:B------:R-:W-:-:S02]  /*0a80*/  LOP3.LUT R9, R9, R13, R12, 0xfe, !PT ;  /* 0x0000000d09097212 */ /* 0x000fc400078efe0c */
[----:B------:R-:W-:Y:S02]  /*0a90*/  LOP3.LUT R10, R10, R14, R11, 0xfe, !PT ;  /* 0x0000000e0a0a7212 */ /* 0x000fe400078efe0b */
[----:B------:R-:W-:Y:S02]  /*0aa0*/  SEL R7, R7, RZ, P0 ;  /* 0x000000ff07077207 */ /* 0x000fe40000000000 */
[----:B------:R-:W-:Y:S01]  /*0ab0*/  SEL R6, R8, RZ, P0 ;  /* 0x000000ff08067207 */ /* 0x000fe20000000000 */
[----:B------:R-:W-:Y:S01]  /*0ac0*/  UIADD3 UR6, UP1, UPT, UR6, 0x4, URZ ;  /* 0x0000000406067890 */ /* 0x000fe2000ff3e0ff */
[----:B------:R-:W-:Y:S02]  /*0ad0*/  LOP3.LUT R20, R20, R9, R7, 0xfe, !PT ;  /* 0x0000000914147212 */ /* 0x000fe400078efe07 */
[----:B------:R-:W-:Y:S01]  /*0ae0*/  LOP3.LUT R21, R21, R10, R6, 0xfe, !PT ;  /* 0x0000000a15157212 */ /* 0x000fe200078efe06 */
[----:B------:R-:W-:-:S12]  /*0af0*/  UIADD3.X UR7, UPT, UPT, URZ, UR7, URZ, UP1, !UPT ;  /* 0x00000007ff077290 */ /* 0x000fd80008ffe4ff */
.L_x_4:
[----:B------:R-:W-:Y:S05]  /*0b00*/  BRA.U !UP0, `(.L_x_1) ;  /* 0x0000000108d07547 */ /* 0x000fea000b800000 */
[----:B------:R-:W-:Y:S02]  /*0b10*/  UISETP.NE.U32.AND UP1, UPT, UR5, 0x1, UPT ;  /* 0x000000010500788c */ /* 0x000fe4000bf25070 */
[----:B------:R-:W-:Y:S02]  /*0b20*/  ULOP3.LUT UR4, UR8, 0x1, URZ, 0xc0, !UPT ;  /* 0x0000000108047892 */ /* 0x000fe4000f8ec0ff */
[----:B------:R-:W-:Y:S02]  /*0b30*/  UISETP.NE.AND.EX UP1, UPT, URZ, URZ, UPT, UP1 ;  /* 0x000000ffff00728c */ /* 0x000fe4000bf25310 */
[----:B------:R-:W-:-:S04]  /*0b40*/  UISETP.NE.U32.AND UP0, UPT, UR4, 0x1, UPT ;  /* 0x000000010400788c */ /* 0x000fc8000bf05070 */
[----:B------:R-:W-:-:S03]  /*0b50*/  UISETP.NE.U32.AND.EX UP0, UPT, URZ, URZ, UPT, UP0 ;  /* 0x000000ffff00728c */ /* 0x000fc6000bf05100 */
[----:B------:R-:W-:Y:S08]  /*0b60*/  BRA.U !UP1, `(.L_x_5) ;  /* 0x0000000109707547 */ /* 0x000ff0000b800000 */
[----:B------:R-:W0:Y:S01]  /*0b70*/  LDCU.64 UR4, c[0x0][0x380] ;  /* 0x00007000ff0477ac */ /* 0x000e220008000a00 */
[----:B------:R-:W-:Y:S02]  /*0b80*/  IMAD.MOV.U32 R6, RZ, RZ, R4 ;  /* 0x000000ffff067224 */ /* 0x000fe400078e0004 */
[----:B------:R-:W-:Y:S02]  /*0b90*/  IMAD.MOV.U32 R7, RZ, RZ, RZ ;  /* 0x000000ffff077224 */ /* 0x000fe400078e00ff */
[C---:B------:R-:W-:Y:S02]  /*0ba0*/  IMAD R8, R2.reuse, UR7, RZ ;  /* 0x0000000702087c24 */ /* 0x040fe4000f8e02ff */
[----:B------:R-:W-:-:S04]  /*0bb0*/  IMAD.WIDE.U32 R6, R2, UR6, R6 ;  /* 0x0000000602067c25 */ /* 0x000fc8000f8e0006 */
[----:B------:R-:W-:Y:S01]  /*0bc0*/  IMAD R9, R3, UR6, R8 ;  /* 0x0000000603097c24 */ /* 0x000fe2000f8e0208 */
[----:B0-----:R-:W-:-:S04]  /*0bd0*/  IADD3 R6, P0, PT, R6, UR4, RZ ;  /* 0x0000000406067c10 */ /* 0x001fc8000ff1e0ff */
[----:B------:R-:W-:Y:S02]  /*0be0*/  IADD3.X R7, PT, PT, R7, UR5, R9, P0, !PT ;  /* 0x0000000507077c10 */ /* 0x000fe400087fe409 */
[----:B------:R-:W-:-:S03]  /*0bf0*/  IADD3 R8, P0, PT, R6, R2, RZ ;  /* 0x0000000206087210 */ /* 0x000fc60007f1e0ff */
[----:B------:R-:W2:Y:S02]  /*0c00*/  LDG.E.U8.CONSTANT R6, desc[UR10][R6.64] ;  /* 0x0000000a06067981 */ /* 0x000ea4000c1e9100 */
[----:B------:R-:W-:-:S05]  /*0c10*/  IMAD.X R9, R7, 0x1, R3, P0 ;  /* 0x0000000107097824 */ /* 0x000fca00000e0603 */
[----:B------:R-:W3:Y:S01]  /*0c20*/  LDG.E.U8.CONSTANT R8, desc[UR10][R8.64] ;  /* 0x0000000a08087981 */ /* 0x000ee2000c1e9100 */
[----:B------:R-:W-:Y:S02]  /*0c30*/  IMAD.MOV.U32 R10, RZ, RZ, 0x1 ;  /* 0x00000001ff0a7424 */ /* 0x000fe400078e00ff */
[----:B------:R-:W-:-:S03]  /*0c40*/  IMAD.MOV.U32 R12, RZ, RZ, 0x2 ;  /* 0x00000002ff0c7424 */ /* 0x000fc600078e00ff */
[----:B------:R-:W-:Y:S02]  /*0c50*/  SHF.L.U64.HI R11, R10, UR6, RZ ;  /* 0x000000060a0b7c19 */ /* 0x000fe400080102ff */
[----:B------:R-:W-:Y:S02]  /*0c60*/  SHF.L.U64.HI R13, R12, UR6, RZ ;  /* 0x000000060c0d7c19 */ /* 0x000fe400080102ff */
[----:B------:R-:W-:Y:S02]  /*0c70*/  SHF.L.U32 R10, R10, UR6, RZ ;  /* 0x000000060a0a7c19 */ /* 0x000fe400080006ff */
[----:B------:R-:W-:Y:S01]  /*0c80*/  SHF.L.U32 R12, R12, UR6, RZ ;  /* 0x000000060c0c7c19 */ /* 0x000fe200080006ff */
[----:B------:R-:W-:-:S04]  /*0c90*/  UIADD3 UR6, UP1, UPT, UR6, 0x2, URZ ;  /* 0x0000000206067890 */ /* 0x000fc8000ff3e0ff */
[----:B------:R-:W-:Y:S01]  /*0ca0*/  UIADD3.X UR7, UPT, UPT, URZ, UR7, URZ, UP1, !UPT ;  /* 0x00000007ff077290 */ /* 0x000fe20008ffe4ff */
[----:B--2---:R-:W-:Y:S02]  /*0cb0*/  ISETP.NE.AND P0, PT, R6, RZ, PT ;  /* 0x000000ff0600720c */ /* 0x004fe40003f05270 */
[----:B---3--:R-:W-:Y:S02]  /*0cc0*/  ISETP.NE.AND P1, PT, R8, RZ, PT ;  /* 0x000000ff0800720c */ /* 0x008fe40003f25270 */
[----:B------:R-:W-:Y:S02]  /*0cd0*/  SEL R7, R10, RZ, P0 ;  /* 0x000000ff0a077207 */ /* 0x000fe40000000000 */
[----:B------:R-:W-:Y:S02]  /*0ce0*/  SEL R6, R11, RZ, P0 ;  /* 0x000000ff0b067207 */ /* 0x000fe40000000000 */
[----:B------:R-:W-:Y:S02]  /*0cf0*/  SEL R12, R12, RZ, P1 ;  /* 0x000000ff0c0c7207 */ /* 0x000fe40000800000 */
[----:B------:R-:W-:-:S02]  /*0d00*/  SEL R13, R13, RZ, P1 ;  /* 0x000000ff0d0d7207 */ /* 0x000fc40000800000 */
[----:B------:R-:W-:Y:S02]  /*0d10*/  LOP3.LUT R20, R20, R7, R12, 0xfe, !PT ;  /* 0x0000000714147212 */ /* 0x000fe400078efe0c */
[----:B------:R-:W-:-:S07]  /*0d20*/  LOP3.LUT R21, R21, R6, R13, 0xfe, !PT ;  /* 0x0000000615157212 */ /* 0x000fce00078efe0d */
.L_x_5:
[----:B------:R-:W-:Y:S05]  /*0d30*/  BRA.U UP0, `(.L_x_1) ;  /* 0x0000000100447547 */ /* 0x000fea000b800000 */
[----:B------:R-:W0:Y:S01]  /*0d40*/  LDCU.64 UR4, c[0x0][0x380] ;  /* 0x00007000ff0477ac */ /* 0x000e220008000a00 */
[----:B------:R-:W-:Y:S02]  /*0d50*/  IMAD.MOV.U32 R6, RZ, RZ, R4 ;  /* 0x000000ffff067224 */ /* 0x000fe400078e0004 */
[----:B------:R-:W-:Y:S02]  /*0d60*/  IMAD.MOV.U32 R7, RZ, RZ, RZ ;  /* 0x000000ffff077224 */ /* 0x000fe400078e00ff */
[C---:B------:R-:W-:Y:S02]  /*0d70*/  IMAD R8, R2.reuse, UR7, RZ ;  /* 0x0000000702087c24 */ /* 0x040fe4000f8e02ff */
[----:B------:R-:W-:-:S04]  /*0d80*/  IMAD.WIDE.U32 R6, R2, UR6, R6 ;  /* 0x0000000602067c25 */ /* 0x000fc8000f8e0006 */
[----:B------:R-:W-:Y:S01]  /*0d90*/  IMAD R9, R3, UR6, R8 ;  /* 0x0000000603097c24 */ /* 0x000fe2000f8e0208 */
[----:B0-----:R-:W-:-:S04]  /*0da0*/  IADD3 R6, P0, PT, R6, UR4, RZ ;  /* 0x0000000406067c10 */ /* 0x001fc8000ff1e0ff */
[----:B------:R-:W-:-:S05]  /*0db0*/  IADD3.X R7, PT, PT, R7, UR5, R9, P0, !PT ;  /* 0x0000000507077c10 */ /* 0x000fca00087fe409 */
[----:B------:R-:W2:Y:S01]  /*0dc0*/  LDG.E.U8.CONSTANT R6, desc[UR10][R6.64] ;  /* 0x0000000a06067981 */ /* 0x000ea2000c1e9100 */
[----:B------:R-:W-:-:S05]  /*0dd0*/  IMAD.MOV.U32 R8, RZ, RZ, 0x1 ;  /* 0x00000001ff087424 */ /* 0x000fca00078e00ff */
[C---:B------:R-:W-:Y:S02]  /*0de0*/  SHF.L.U32 R9, R8.reuse, UR6, RZ ;  /* 0x0000000608097c19 */ /* 0x040fe400080006ff */
[----:B------:R-:W-:Y:S02]  /*0df0*/  SHF.L.U64.HI R8, R8, UR6, RZ ;  /* 0x0000000608087c19 */ /* 0x000fe400080102ff */
[----:B--2---:R-:W-:-:S04]  /*0e00*/  ISETP.NE.AND P0, PT, R6, RZ, PT ;  /* 0x000000ff0600720c */ /* 0x004fc80003f05270 */
[----:B------:R-:W-:Y:S02]  /*0e10*/  SEL R9, R9, RZ, P0 ;  /* 0x000000ff09097207 */ /* 0x000fe40000000000 */
[----:B------:R-:W-:Y:S02]  /*0e20*/  SEL R8, R8, RZ, P0 ;  /* 0x000000ff08087207 */ /* 0x000fe40000000000 */
[----:B------:R-:W-:Y:S02]  /*0e30*/  LOP3.LUT R20, R9, R20, RZ, 0xfc, !PT ;  /* 0x0000001409147212 */ /* 0x000fe400078efcff */
[----:B------:R-:W-:-:S07]  /*0e40*/  LOP3.LUT R21, R8, R21, RZ, 0xfc, !PT ;  /* 0x0000001508157212 */ /* 0x000fce00078efcff */
.L_x_1:
[----:B------:R-:W0:Y:S01]  /*0e50*/  S2R R6, SR_TID.Y ;  /* 0x0000000000067919 */ /* 0x000e220000002200 */
[----:B------:R-:W0:Y:S01]  /*0e60*/  LDCU UR4, c[0x0][0x364] ;  /* 0x00006c80ff0477ac */ /* 0x000e220008000800 */
[----:B------:R-:W-:Y:S01]  /*0e70*/  ISETP.NE.U32.AND P0, PT, R20, RZ, PT ;  /* 0x000000ff1400720c */ /* 0x000fe20003f05070 */
[----:B------:R-:W0:Y:S01]  /*0e80*/  S2R R7, SR_TID.Z ;  /* 0x0000000000077919 */ /* 0x000e220000002300 */
[----:B------:R-:W1:Y:S02]  /*0e90*/  LDCU.64 UR6, c[0x0][0x388] ;  /* 0x00007100ff0677ac */ /* 0x000e640008000a00 */
[----:B------:R-:W-:Y:S01]  /*0ea0*/  ISETP.NE.AND.EX P0, PT, R21, RZ, PT, P0 ;  /* 0x000000ff1500720c */ /* 0x000fe20003f05300 */
[----:B0-----:R-:W-:-:S04]  /*0eb0*/  IMAD R6, R7, UR4, R6 ;  /* 0x0000000407067c24 */ /* 0x001fc8000f8e0206 */
[----:B------:R-:W-:Y:S01]  /*0ec0*/  IMAD R0, R6, R15, R0 ;  /* 0x0000000f06007224 */ /* 0x000fe200078e0200 */
[----:B-1----:R-:W-:-:S04]  /*0ed0*/  LEA R6, P2, R4, UR6, 0x3 ;  /* 0x0000000604067c11 */ /* 0x002fc8000f8418ff */
[----:B------:R-:W-:Y:S02]  /*0ee0*/  LOP3.LUT P1, RZ, R0, 0x1f, RZ, 0xc0, !PT ;  /* 0x0000001f00ff7812 */ /* 0x000fe4000782c0ff */
[----:B------:R-:W-:Y:S02]  /*0ef0*/  LEA.HI.X R7, R4, UR7, RZ, 0x3, P2 ;  /* 0x0000000704077c11 */ /* 0x000fe400090f1cff */
[----:B------:R-:W-:-:S03]  /*0f00*/  VOTE.ANY R0, PT, P0 ;  /* 0x0000000000007806 */ /* 0x000fc600000e0100 */
[----:B------:R0:W-:Y:S06]  /*0f10*/  STG.E.64 desc[UR10][R6.64], R20 ;  /* 0x0000001406007986 */ /* 0x0001ec000c101b0a */
[----:B------:R-:W-:Y:S05]  /*0f20*/  @P1 EXIT ;  /* 0x000000000000194d */ /* 0x000fea0003800000 */
[C---:B0-----:R-:W-:Y:S02]  /*0f30*/  LOP3.LUT R6, R0.reuse, 0x1, RZ, 0xc0, !PT ;  /* 0x0000000100067812 */ /* 0x041fe400078ec0ff */
[----:B------:R-:W-:Y:S02]  /*0f40*/  LOP3.LUT P0, RZ, R0, 0x2, RZ, 0xc0, !PT ;  /* 0x0000000200ff7812 */ /* 0x000fe4000780c0ff */
[----:B------:R-:W-:Y:S02]  /*0f50*/  ISETP.NE.U32.AND P4, PT, R6, 0x1, PT ;  /* 0x000000010600780c */ /* 0x000fe40003f85070 */
[C---:B------:R-:W-:Y:S02]  /*0f60*/  LOP3.LUT P6, RZ, R0.reuse, 0x4, RZ, 0xc0, !PT ;  /* 0x0000000400ff7812 */ /* 0x040fe400078cc0ff */
[C---:B------:R-:W-:Y:S02]  /*0f70*/  LOP3.LUT P5, RZ, R0.reuse, 0x8, RZ, 0xc0, !PT ;  /* 0x0000000800ff7812 */ /* 0x040fe400078ac0ff */
[----:B------:R-:W-:-:S02]  /*0f80*/  LOP3.LUT P1, RZ, R0, 0x10, RZ, 0xc0, !PT ;  /* 0x0000001000ff7812 */ /* 0x000fc4000782c0ff */
[C---:B------:R-:W-:Y:S02]  /*0f90*/  LOP3.LUT P2, RZ, R0.reuse, 0x20, RZ, 0xc0, !PT ;  /* 0x0000002000ff7812 */ /* 0x040fe4000784c0ff */
[----:B------:R-:W-:-:S03]  /*0fa0*/  LOP3.LUT P3, RZ, R0, 0x40, RZ, 0xc0, !PT ;  /* 0x0000004000ff7812 */ /* 0x000fc6000786c0ff */
[----:B------:R-:W-:Y:S10]  /*0fb0*/  @P4 BRA `(.L_x_6) ;  /* 0x0000000000284947 */ /* 0x000ff40003800000 */
[----:B------:R-:W0:Y:S01]  /*0fc0*/  LDCU.64 UR4, c[0x0][0x390] ;  /* 0x00007200ff0477ac */ /* 0x000e220008000a00 */
[C---:B------:R-:W-:Y:S01]  /*0fd0*/  SHF.R.U64 R8, R4.reuse, 0x3, RZ ;  /* 0x0000000304087819 */ /* 0x040fe200000012ff */
[----:B------:R-:W-:Y:S01]  /*0fe0*/  IMAD.MOV.U32 R9, RZ, RZ, 0x1 ;  /* 0x00000001ff097424 */ /* 0x000fe200078e00ff */
[----:B------:R-:W-:Y:S02]  /*0ff0*/  LOP3.LUT R6, R4, 0x3f, RZ, 0xc0, !PT ;  /* 0x0000003f04067812 */ /* 0x000fe400078ec0ff */
[----:B------:R-:W-:Y:S02]  /*1000*/  LOP3.LUT R8, R8, 0x1ffffff8, RZ, 0xc0, !PT ;  /* 0x1ffffff808087812 */ /* 0x000fe400078ec0ff */
[CC--:B------:R-:W-:Y:S02]  /*1010*/  SHF.L.U64.HI R7, R9.reuse, R6.reuse, RZ ;  /* 0x0000000609077219 */ /* 0x0c0fe400000102ff */
[----:B------:R-:W-:Y:S02]  /*1020*/  SHF.L.U32 R6, R9, R6, RZ ;  /* 0x0000000609067219 */ /* 0x000fe400000006ff */
[----:B0-----:R-:W-:-:S05]  /*1030*/  IADD3 R8, P4, PT, R8, UR4, RZ ;  /* 0x0000000408087c10 */ /* 0x001fca000ff9e0ff */
[----:B------:R-:W-:-:S05]  /*1040*/  IMAD.X R9, RZ, RZ, UR5, P4 ;  /* 0x00000005ff097e24 */ /* 0x000fca000a0e06ff */
[----:B------:R0:W-:Y:S03]  /*1050*/  REDG.E.OR.64.STRONG.GPU desc[UR10][R8.64], R6 ;  /* 0x000000060800798e */ /* 0x0001e6000f12e50a */
.L_x_6:
[----:B------:R-:W-:Y:S05]  /*1060*/  @!P0 BRA `(.L_x_7) ;  /* 0x0000000000448947 */ /* 0x000fea0003800000 */
[----:B0-----:R-:W-:Y:S01]  /*1070*/  IADD3 R7, P4, PT, R4, 0x1, RZ ;  /* 0x0000000104077810 */ /* 0x001fe20007f9e0ff */
[----:B------:R-:W-:Y:S03]  /*1080*/  BSSY.RECONVERGENT B0, `(.L_x_7) ;  /* 0x000000f000007945 */ /* 0x000fe60003800200 */
[----:B------:R-:W-:Y:S01]  /*1090*/  ISETP.GE.U32.AND P0, PT, R7, R2, PT ;  /* 0x000000020700720c */ /* 0x000fe20003f06070 */
[----:B------:R-:W-:-:S05]  /*10a0*/  IMAD.X R8, RZ, RZ, RZ, P4 ;  /* 0x000000ffff087224 */ /* 0x000fca00020e06ff */
[----:B------:R-:W-:-:S13]  /*10b0*/  ISETP.GE.U32.AND.EX P0, PT, R8, R3, PT, P0 ;  /* 0x000000030800720c */ /* 0x000fda0003f06100 */
[----:B------:R-:W-:Y:S05]  /*10c0*/  @P0 BRA `(.L_x_8) ;  /* 0x0000000000280947 */ /* 0x000fea0003800000 */
[----:B------:R-:W0:Y:S01]  /*10d0*/  LDCU.64 UR4, c[0x0][0x390] ;  /* 0x00007200ff0477ac */ /* 0x000e220008000a00 */
[C---:B------:R-:W-:Y:S01]  /*10e0*/  SHF.R.U64 R8, R7.reuse, 0x3, R8 ;  /* 0x0000000307087819 */ /* 0x040fe20000001208 */
        /* <DEDUP_REMOVED lines=8> */
.L_x_8:
[----:B------:R-:W-:Y:S05]  /*1170*/  BSYNC.RECONVERGENT B0 ;  /* 0x0000000000007941 */ /* 0x000fea0003800200 */
.L_x_7:
[----:B------:R-:W-:Y:S01]  /*1180*/  LOP3.LUT P4, RZ, R0, 0x80, RZ, 0xc0, !PT ;  /* 0x0000008000ff7812 */ /* 0x000fe2000788c0ff */
[----:B------:R-:W-:-:S12]  /*1190*/  @!P6 BRA `(.L_x_9) ;  /* 0x000000000044e947 */ /* 0x000fd80003800000 */
        /* <DEDUP_REMOVED lines=16> */
.L_x_10:
[----:B------:R-:W-:Y:S05]  /*12a0*/  BSYNC.RECONVERGENT B0 ;  /* 0x0000000000007941 */ /* 0x000fea0003800200 */
.L_x_9:
        /* <DEDUP_REMOVED lines=18> */
.L_x_12:
[----:B------:R-:W-:Y:S05]  /*13d0*/  BSYNC.RECONVERGENT B0 ;  /* 0x0000000000007941 */ /* 0x000fea0003800200 */
.L_x_11:
        /* <DEDUP_REMOVED lines=18> */
.L_x_14:
[----:B------:R-:W-:Y:S05]  /*1500*/  BSYNC.RECONVERGENT B0 ;  /* 0x0000000000007941 */ /* 0x000fea0003800200 */
.L_x_13:
        /* <DEDUP_REMOVED lines=18> */
.L_x_16:
[----:B------:R-:W-:Y:S05]  /*1630*/  BSYNC.RECONVERGENT B0 ;  /* 0x0000000000007941 */ /* 0x000fea0003800200 */
.L_x_15:
        /* <DEDUP_REMOVED lines=18> */
.L_x_18:
[----:B------:R-:W-:Y:S05]  /*1760*/  BSYNC.RECONVERGENT B0 ;  /* 0x0000000000007941 */ /* 0x000fea0003800200 */
.L_x_17:
        /* <DEDUP_REMOVED lines=18> */
.L_x_20:
[----:B------:R-:W-:Y:S05]  /*1890*/  BSYNC.RECONVERGENT B0 ;  /* 0x0000000000007941 */ /* 0x000fea0003800200 */
.L_x_19:
        /* <DEDUP_REMOVED lines=18> */
.L_x_22:
[----:B------:R-:W-:Y:S05]  /*19c0*/  BSYNC.RECONVERGENT B0 ;  /* 0x0000000000007941 */ /* 0x000fea0003800200 */
.L_x_21:
        /* <DEDUP_REMOVED lines=18> */
.L_x_24:
[----:B------:R-:W-:Y:S05]  /*1af0*/  BSYNC.RECONVERGENT B0 ;  /* 0x0000000000007941 */ /* 0x000fea0003800200 */
.L_x_23:
        /* <DEDUP_REMOVED lines=18> */
.L_x_26:
[----:B------:R-:W-:Y:S05]  /*1c20*/  BSYNC.RECONVERGENT B0 ;  /* 0x0000000000007941 */ /* 0x000fea0003800200 */
.L_x_25:
        /* <DEDUP_REMOVED lines=18> */
.L_x_28:
[----:B------:R-:W-:Y:S05]  /*1d50*/  BSYNC.RECONVERGENT B0 ;  /* 0x0000000000007941 */ /* 0x000fea0003800200 */
.L_x_27:
        /* <DEDUP_REMOVED lines=18> */
.L_x_30:
[----:B------:R-:W-:Y:S05]  /*1e80*/  BSYNC.RECONVERGENT B0 ;  /* 0x0000000000007941 */ /* 0x000fea0003800200 */
.L_x_29:
        /* <DEDUP_REMOVED lines=18> */
.L_x_32:
[----:B------:R-:W-:Y:S05]  /*1fb0*/  BSYNC.RECONVERGENT B0 ;  /* 0x0000000000007941 */ /* 0x000fea0003800200 */
.L_x_31:
        /* <DEDUP_REMOVED lines=18> */
.L_x_34:
[----:B------:R-:W-:Y:S05]  /*20e0*/  BSYNC.RECONVERGENT B0 ;  /* 0x0000000000007941 */ /* 0x000fea0003800200 */
.L_x_33:
        /* <DEDUP_REMOVED lines=18> */
.L_x_36:
[----:B------:R-:W-:Y:S05]  /*2210*/  BSYNC.RECONVERGENT B0 ;  /* 0x0000000000007941 */ /* 0x000fea0003800200 */
.L_x_35:
        /* <DEDUP_REMOVED lines=18> */
.L_x_38:
[----:B------:R-:W-:Y:S05]  /*2340*/  BSYNC.RECONVERGENT B0 ;  /* 0x0000000000007941 */ /* 0x000fea0003800200 */
.L_x_37:
        /* <DEDUP_REMOVED lines=18> */
.L_x_40:
[----:B------:R-:W-:Y:S05]  /*2470*/  BSYNC.RECONVERGENT B0 ;  /* 0x0000000000007941 */ /* 0x000fea0003800200 */
.L_x_39:
        /* <DEDUP_REMOVED lines=18> */
.L_x_42:
[----:B------:R-:W-:Y:S05]  /*25a0*/  BSYNC.RECONVERGENT B0 ;  /* 0x0000000000007941 */ /* 0x000fea0003800200 */
.L_x_41:
        /* <DEDUP_REMOVED lines=18> */
.L_x_44:
[----:B------:R-:W-:Y:S05]  /*26d0*/  BSYNC.RECONVERGENT B0 ;  /* 0x0000000000007941 */ /* 0x000fea0003800200 */
.L_x_43:
        /* <DEDUP_REMOVED lines=18> */
.L_x_46:
[----:B------:R-:W-:Y:S05]  /*2800*/  BSYNC.RECONVERGENT B0 ;  /* 0x0000000000007941 */ /* 0x000fea0003800200 */
.L_x_45:
        /* <DEDUP_REMOVED lines=18> */
.L_x_48:
[----:B------:R-:W-:Y:S05]  /*2930*/  BSYNC.RECONVERGENT B0 ;  /* 0x0000000000007941 */ /* 0x000fea0003800200 */
.L_x_47:
        /* <DEDUP_REMOVED lines=18> */
.L_x_50:
[----:B------:R-:W-:Y:S05]  /*2a60*/  BSYNC.RECONVERGENT B0 ;  /* 0x0000000000007941 */ /* 0x000fea0003800200 */
.L_x_49:
        /* <DEDUP_REMOVED lines=18> */
.L_x_52:
[----:B------:R-:W-:Y:S05]  /*2b90*/  BSYNC.RECONVERGENT B0 ;  /* 0x0000000000007941 */ /* 0x000fea0003800200 */
.L_x_51:
        /* <DEDUP_REMOVED lines=18> */
.L_x_54:
[----:B------:R-:W-:Y:S05]  /*2cc0*/  BSYNC.RECONVERGENT B0 ;  /* 0x0000000000007941 */ /* 0x000fea0003800200 */
.L_x_53:
        /* <DEDUP_REMOVED lines=18> */
.L_x_56:
[----:B------:R-:W-:Y:S05]  /*2df0*/  BSYNC.RECONVERGENT B0 ;  /* 0x0000000000007941 */ /* 0x000fea0003800200 */
.L_x_55:
[----:B------:R-:W-:Y:S01]  /*2e00*/  ISETP.GT.AND P4, PT, R0, -0x1, PT ;  /* 0xffffffff0000780c */ /* 0x000fe20003f84270 */
        /* <DEDUP_REMOVED lines=17> */
.L_x_58:
[----:B------:R-:W-:Y:S05]  /*2f20*/  BSYNC.RECONVERGENT B0 ;  /* 0x0000000000007941 */ /* 0x000fea0003800200 */
.L_x_57:
        /* <DEDUP_REMOVED lines=17> */
.L_x_60:
[----:B------:R-:W-:Y:S05]  /*3040*/  BSYNC.RECONVERGENT B0 ;  /* 0x0000000000007941 */ /* 0x000fea0003800200 */
.L_x_59:
        /* <DEDUP_REMOVED lines=17> */
.L_x_62:
[----:B------:R-:W-:Y:S05]  /*3160*/  BSYNC.RECONVERGENT B0 ;  /* 0x0000000000007941 */ /* 0x000fea0003800200 */
.L_x_61:
        /* <DEDUP_REMOVED lines=17> */
.L_x_64:
[----:B------:R-:W-:Y:S05]  /*3280*/  BSYNC.RECONVERGENT B0 ;  /* 0x0000000000007941 */ /* 0x000fea0003800200 */
.L_x_63:
        /* <DEDUP_REMOVED lines=17> */
.L_x_66:
[----:B------:R-:W-:Y:S05]  /*33a0*/  BSYNC.RECONVERGENT B0 ;  /* 0x0000000000007941 */ /* 0x000fea0003800200 */
.L_x_65:
[----:B------:R-:W-:Y:S05]  /*33b0*/  @P4 EXIT ;  /* 0x000000000000494d */ /* 0x000fea0003800000 */
[----:B------:R-:W-:-:S04]  /*33c0*/  IADD3 R5, P1, PT, R4, 0x1f, RZ ;  /* 0x0000001f04057810 */ /* 0x000fc80007f3e0ff */
[----:B------:R-:W-:Y:S01]  /*33d0*/  ISETP.GE.U32.AND P0, PT, R5, R2, PT ;  /* 0x000000020500720c */ /* 0x000fe20003f06070 */
[----:B------:R-:W-:-:S05]  /*33e0*/  IMAD.X R4, RZ, RZ, RZ, P1 ;  /* 0x000000ffff047224 */ /* 0x000fca00008e06ff */
[----:B------:R-:W-:-:S13]  /*33f0*/  ISETP.GE.U32.AND.EX P0, PT, R4, R3, PT, P0 ;  /* 0x000000030400720c */ /* 0x000fda0003f06100 */
[----:B------:R-:W-:Y:S05]  /*3400*/  @P0 EXIT ;  /* 0x000000000000094d */ /* 0x000fea0003800000 */
[----:B------:R-:W1:Y:S01]  /*3410*/  LDCU.64 UR4, c[0x0][0x390] ;  /* 0x00007200ff0477ac */ /* 0x000e620008000a00 */
[C---:B------:R-:W-:Y:S02]  /*3420*/  SHF.R.U64 R4, R5.reuse, 0x3, R4 ;  /* 0x0000000305047819 */ /* 0x040fe40000001204 */
[----:B------:R-:W-:Y:S01]  /*3430*/  LOP3.LUT R0, R5, 0x3f, RZ, 0xc0, !PT ;  /* 0x0000003f05007812 */ /* 0x000fe200078ec0ff */
[----:B------:R-:W-:Y:S01]  /*3440*/  IMAD.MOV.U32 R5, RZ, RZ, 0x1 ;  /* 0x00000001ff057424 */ /* 0x000fe200078e00ff */
[----:B------:R-:W-:-:S04]  /*3450*/  LOP3.LUT R4, R4, 0x3ffffff8, RZ, 0xc0, !PT ;  /* 0x3ffffff804047812 */ /* 0x000fc800078ec0ff */
[CC--:B------:R-:W-:Y:S02]  /*3460*/  SHF.L.U64.HI R3, R5.reuse, R0.reuse, RZ ;  /* 0x0000000005037219 */ /* 0x0c0fe400000102ff */
[----:B------:R-:W-:Y:S02]  /*3470*/  SHF.L.U32 R2, R5, R0, RZ ;  /* 0x0000000005027219 */ /* 0x000fe400000006ff */
[----:B-1----:R-:W-:-:S05]  /*3480*/  IADD3 R4, P0, PT, R4, UR4, RZ ;  /* 0x0000000404047c10 */ /* 0x002fca000ff1e0ff */
[----:B------:R-:W-:-:S05]  /*3490*/  IMAD.X R5, RZ, RZ, UR5, P0 ;  /* 0x00000005ff057e24 */ /* 0x000fca00080e06ff */
[----:B------:R-:W-:Y:S01]  /*34a0*/  REDG.E.OR.64.STRONG.GPU desc[UR10][R4.64], R2 ;  /* 0x000000020400798e */ /* 0x000fe2000f12e50a */
[----:B------:R-:W-:Y:S05]  /*34b0*/  EXIT ;  /* 0x000000000000794d */ /* 0x000fea0003800000 */
.L_x_67:
        /* <DEDUP_REMOVED lines=12> */
.L_x_73:


//--------------------- .text._ZN19dublin_gpu_enhanced25popcount_reduction_kernelEPKjPjm --------------------------
	.section	.text._ZN19dublin_gpu_enhanced25popcount_reduction_kernelEPKjPjm,"ax",@progbits
	.align	128
        .global         _ZN19dublin_gpu_enhanced25popcount_reduction_kernelEPKjPjm
        .type           _ZN19dublin_gpu_enhanced25popcount_reduction_kernelEPKjPjm,@function
        .size           _ZN19dublin_gpu_enhanced25popcount_reduction_kernelEPKjPjm,(.L_x_74 - _ZN19dublin_gpu_enhanced25popcount_reduction_kernelEPKjPjm)
        .other          _ZN19dublin_gpu_enhanced25popcount_reduction_kernelEPKjPjm,@"STO_CUDA_ENTRY STV_DEFAULT"
_ZN19dublin_gpu_enhanced25popcount_reduction_kernelEPKjPjm:
.text._ZN19dublin_gpu_enhanced25popcount_reduction_kernelEPKjPjm:
[----:B------:R-:W-:Y:S01]  /*0000*/  LDC R1, c[0x0][0x37c] ;  /* 0x0000df00ff017b82 */ /* 0x000fe20000000800 */
[----:B------:R-:W0:Y:S01]  /*0010*/  S2R R4, SR_TID.X ;  /* 0x0000000000047919 */ /* 0x000e220000002100 */
[----:B------:R-:W0:Y:S01]  /*0020*/  LDCU UR6, c[0x0][0x360] ;  /* 0x00006c00ff0677ac */ /* 0x000e220008000800 */
[----:B------:R-:W0:Y:S01]  /*0030*/  S2R R7, SR_CTAID.X ;  /* 0x0000000000077919 */ /* 0x000e220000002500 */
[----:B------:R-:W1:Y:S01]  /*0040*/  LDCU.64 UR4, c[0x0][0x390] ;  /* 0x00007200ff0477ac */ /* 0x000e620008000a00 */
[----:B------:R-:W2:Y:S01]  /*0050*/  LDCU.64 UR8, c[0x0][0x358] ;  /* 0x00006b00ff0877ac */ /* 0x000ea20008000a00 */
[----:B0-----:R-:W-:-:S05]  /*0060*/  IMAD R0, R7, UR6, R4 ;  /* 0x0000000607007c24 */ /* 0x001fca000f8e0204 */
[----:B-1----:R-:W-:-:S04]  /*0070*/  ISETP.GE.U32.AND P0, PT, R0, UR4, PT ;  /* 0x0000000400007c0c */ /* 0x002fc8000bf06070 */
[----:B------:R-:W-:-:S13]  /*0080*/  ISETP.GE.U32.AND.EX P0, PT, RZ, UR5, PT, P0 ;  /* 0x00000005ff007c0c */ /* 0x000fda000bf06100 */
[----:B------:R-:W0:Y:S02]  /*0090*/  @!P0 LDC.64 R2, c[0x0][0x380] ;  /* 0x0000e000ff028b82 */ /* 0x000e240000000a00 */
[----:B0-----:R-:W-:-:S04]  /*00a0*/  @!P0 LEA R2, P1, R0, R2, 0x2 ;  /* 0x0000000200028211 */ /* 0x001fc800078210ff */
[----:B------:R-:W-:Y:S01]  /*00b0*/  @!P0 LEA.HI.X R3, R0, R3, RZ, 0x2, P1 ;  /* 0x0000000300038211 */ /* 0x000fe200008f14ff */
[----:B------:R-:W-:-:S06]  /*00c0*/  IMAD.MOV.U32 R0, RZ, RZ, RZ ;  /* 0x000000ffff007224 */ /* 0x000fcc00078e00ff */
[----:B--2---:R-:W2:Y:S01]  /*00d0*/  @!P0 LDG.E.CONSTANT R0, desc[UR8][R2.64] ;  /* 0x0000000802008981 */ /* 0x004ea2000c1e9900 */
[----:B------:R-:W0:Y:S01]  /*00e0*/  S2UR UR5, SR_CgaCtaId ;  /* 0x00000000000579c3 */ /* 0x000e220000008800 */
[----:B------:R-:W-:Y:S01]  /*00f0*/  UMOV UR4, 0x400 ;  /* 0x0000040000047882 */ /* 0x000fe20000000000 */
[----:B------:R-:W-:Y:S01]  /*0100*/  UISETP.GE.U32.AND UP0, UPT, UR6, 0x2, UPT ;  /* 0x000000020600788c */ /* 0x000fe2000bf06070 */
[----:B------:R-:W-:Y:S01]  /*0110*/  ISETP.NE.AND P1, PT, R4, RZ, PT ;  /* 0x000000ff0400720c */ /* 0x000fe20003f25270 */
[----:B0-----:R-:W-:-:S06]  /*0120*/  ULEA UR4, UR5, UR4, 0x18 ;  /* 0x0000000405047291 */ /* 0x001fcc000f8ec0ff */
[----:B------:R-:W-:-:S05]  /*0130*/  LEA R5, R4, UR4, 0x2 ;  /* 0x0000000404057c11 */ /* 0x000fca000f8e10ff */
[----:B--2---:R0:W-:Y:S01]  /*0140*/  STS [R5], R0 ;  /* 0x0000000005007388 */ /* 0x0041e20000000800 */
[----:B------:R-:W-:Y:S06]  /*0150*/  BAR.SYNC.DEFER_BLOCKING 0x0 ;  /* 0x0000000000007b1d */ /* 0x000fec0000010000 */
[----:B------:R-:W-:Y:S05]  /*0160*/  BRA.U !UP0, `(.L_x_68) ;  /* 0x0000000108487547 */ /* 0x000fea000b800000 */
[----:B------:R-:W-:Y:S01]  /*0170*/  USHF.R.U32.HI UR4, URZ, 0x1, UR6 ;  /* 0x00000001ff047899 */ /* 0x000fe20008011606 */
[----:B------:R-:W-:-:S05]  /*0180*/  IMAD.MOV.U32 R9, RZ, RZ, RZ ;  /* 0x000000ffff097224 */ /* 0x000fca00078e00ff */
[----:B------:R-:W-:-:S07]  /*0190*/  IMAD.U32 R8, RZ, RZ, UR4 ;  /* 0x00000004ff087e24 */ /* 0x000fce000f8e00ff */
.L_x_69:
[----:B------:R-:W-:Y:S02]  /*01a0*/  ISETP.GT.U32.AND P0, PT, R8, R4, PT ;  /* 0x000000040800720c */ /* 0x000fe40003f04070 */
[----:B------:R-:W-:Y:S02]  /*01b0*/  SHF.R.U32.HI R6, RZ, 0x1, R9 ;  /* 0x00000001ff067819 */ /* 0x000fe40000011609 */
[----:B------:R-:W-:-:S13]  /*01c0*/  ISETP.GT.U32.AND.EX P0, PT, R9, RZ, PT, P0 ;  /* 0x000000ff0900720c */ /* 0x000fda0003f04100 */
[----:B0-----:R-:W-:Y:S01]  /*01d0*/  @P0 IMAD R0, R8, 0x4, R5 ;  /* 0x0000000408000824 */ /* 0x001fe200078e0205 */
[----:B------:R-:W-:Y:S05]  /*01e0*/  @P0 LDS R3, [R5] ;  /* 0x0000000005030984 */ /* 0x000fea0000000800 */
[----:B------:R-:W0:Y:S02]  /*01f0*/  @P0 LDS R0, [R0] ;  /* 0x0000000000000984 */ /* 0x000e240000000800 */
[----:B0-----:R-:W-:Y:S01]  /*0200*/  @P0 IMAD.IADD R2, R0, 0x1, R3 ;  /* 0x0000000100020824 */ /* 0x001fe200078e0203 */
[----:B------:R-:W-:-:S04]  /*0210*/  SHF.R.U64 R3, R8, 0x1, R9 ;  /* 0x0000000108037819 */ /* 0x000fc80000001209 */
[----:B------:R1:W-:Y:S01]  /*0220*/  @P0 STS [R5], R2 ;  /* 0x0000000205000388 */ /* 0x0003e20000000800 */
[----:B------:R-:W-:Y:S01]  /*0230*/  BAR.SYNC.DEFER_BLOCKING 0x0 ;  /* 0x0000000000007b1d */ /* 0x000fe20000010000 */
[----:B------:R-:W-:Y:S01]  /*0240*/  ISETP.GT.U32.AND P0, PT, R8, 0x1, PT ;  /* 0x000000010800780c */ /* 0x000fe20003f04070 */
[----:B------:R-:W-:-:S03]  /*0250*/  IMAD.MOV.U32 R8, RZ, RZ, R3 ;  /* 0x000000ffff087224 */ /* 0x000fc600078e0003 */
[----:B------:R-:W-:Y:S01]  /*0260*/  ISETP.GT.U32.AND.EX P0, PT, R9, RZ, PT, P0 ;  /* 0x000000ff0900720c */ /* 0x000fe20003f04100 */
[----:B------:R-:W-:-:S12]  /*0270*/  IMAD.MOV.U32 R9, RZ, RZ, R6 ;  /* 0x000000ffff097224 */ /* 0x000fd800078e0006 */
[----:B-1----:R-:W-:Y:S05]  /*0280*/  @P0 BRA `(.L_x_69) ;  /* 0xfffffffc00c40947 */ /* 0x002fea000383ffff */
.L_x_68:
[----:B------:R-:W-:Y:S05]  /*0290*/  @P1 EXIT ;  /* 0x000000000000194d */ /* 0x000fea0003800000 */
[----:B------:R-:W1:Y:S01]  /*02a0*/  S2UR UR5, SR_CgaCtaId ;  /* 0x00000000000579c3 */ /* 0x000e620000008800 */
[----:B------:R-:W-:-:S07]  /*02b0*/  UMOV UR4, 0x400 ;  /* 0x0000040000047882 */ /* 0x000fce0000000000 */
[----:B------:R-:W2:Y:S01]  /*02c0*/  LDC.64 R2, c[0x0][0x388] ;  /* 0x0000e200ff027b82 */ /* 0x000ea20000000a00 */
[----:B-1----:R-:W-:Y:S01]  /*02d0*/  ULEA UR4, UR5, UR4, 0x18 ;  /* 0x0000000405047291 */ /* 0x002fe2000f8ec0ff */
[----:B--2---:R-:W-:-:S08]  /*02e0*/  IMAD.WIDE.U32 R2, R7, 0x4, R2 ;  /* 0x0000000407027825 */ /* 0x004fd000078e0002 */
[----:B0-----:R-:W0:Y:S04]  /*02f0*/  LDS R5, [UR4] ;  /* 0x00000004ff057984 */ /* 0x001e280008000800 */
[----:B0-----:R-:W-:Y:S01]  /*0300*/  STG.E desc[UR8][R2.64], R5 ;  /* 0x0000000502007986 */ /* 0x001fe2000c101908 */
[----:B------:R-:W-:Y:S05]  /*0310*/  EXIT ;  /* 0x000000000000794d */ /* 0x000fea0003800000 */
.L_x_70:
        /* <DEDUP_REMOVED lines=14> */
.L_x_74:


//--------------------- .text._ZN19dublin_gpu_enhanced29gpu_popcount_optimized_kernelEPKmPjm --------------------------
	.section	.text._ZN19dublin_gpu_enhanced29gpu_popcount_optimized_kernelEPKmPjm,"ax",@progbits
	.align	128
        .global         _ZN19dublin_gpu_enhanced29gpu_popcount_optimized_kernelEPKmPjm
        .type           _ZN19dublin_gpu_enhanced29gpu_popcount_optimized_kernelEPKmPjm,@function
        .size           _ZN19dublin_gpu_enhanced29gpu_popcount_optimized_kernelEPKmPjm,(.L_x_75 - _ZN19dublin_gpu_enhanced29gpu_popcount_optimized_kernelEPKmPjm)
        .other          _ZN19dublin_gpu_enhanced29gpu_popcount_optimized_kernelEPKmPjm,@"STO_CUDA_ENTRY STV_DEFAULT"
_ZN19dublin_gpu_enhanced29gpu_popcount_optimized_kernelEPKmPjm:
.text._ZN19dublin_gpu_enhanced29gpu_popcount_optimized_kernelEPKmPjm:
[----:B------:R-:W-:Y:S01]  /*0000*/  LDC R1, c[0x0][0x37c] ;  /* 0x0000df00ff017b82 */ /* 0x000fe20000000800 */
[----:B------:R-:W0:Y:S07]  /*0010*/  S2R R3, SR_TID.X ;  /* 0x0000000000037919 */ /* 0x000e2e0000002100 */
[----:B------:R-:W0:Y:S01]  /*0020*/  S2UR UR4, SR_CTAID.X ;  /* 0x00000000000479c3 */ /* 0x000e220000002500 */
[----:B------:R-:W1:Y:S07]  /*0030*/  LDCU.64 UR6, c[0x0][0x390] ;  /* 0x00007200ff0677ac */ /* 0x000e6e0008000a00 */
[----:B------:R-:W0:Y:S02]  /*0040*/  LDC R0, c[0x0][0x360] ;  /* 0x0000d800ff007b82 */ /* 0x000e240000000800 */
[----:B0-----:R-:W-:-:S05]  /*0050*/  IMAD R0, R0, UR4, R3 ;  /* 0x0000000400007c24 */ /* 0x001fca000f8e0203 */
[----:B-1----:R-:W-:-:S04]  /*0060*/  ISETP.GE.U32.AND P0, PT, R0, UR6, PT ;  /* 0x0000000600007c0c */ /* 0x002fc8000bf06070 */
[----:B------:R-:W-:-:S13]  /*0070*/  ISETP.GE.U32.AND.EX P0, PT, RZ, UR7, PT, P0 ;  /* 0x00000007ff007c0c */ /* 0x000fda000bf06100 */
[----:B------:R-:W-:Y:S05]  /*0080*/  @P0 EXIT ;  /* 0x000000000000094d */ /* 0x000fea0003800000 */
[----:B------:R-:W0:Y:S01]  /*0090*/  LDCU.128 UR8, c[0x0][0x380] ;  /* 0x00007000ff0877ac */ /* 0x000e220008000c00 */
[----:B------:R-:W1:Y:S01]  /*00a0*/  LDCU.64 UR4, c[0x0][0x358] ;  /* 0x00006b00ff0477ac */ /* 0x000e620008000a00 */
[----:B0-----:R-:W-:-:S04]  /*00b0*/  LEA R2, P0, R0, UR8, 0x3 ;  /* 0x0000000800027c11 */ /* 0x001fc8000f8018ff */
[----:B------:R-:W-:-:S06]  /*00c0*/  LEA.HI.X R3, R0, UR9, RZ, 0x3, P0 ;  /* 0x0000000900037c11 */ /* 0x000fcc00080f1cff */
[----:B-1----:R-:W2:Y:S01]  /*00d0*/  LDG.E.64.CONSTANT R2, desc[UR4][R2.64] ;  /* 0x0000000402027981 */ /* 0x002ea2000c1e9b00 */
[----:B------:R-:W-:-:S04]  /*00e0*/  LEA R4, P0, R0, UR10, 0x2 ;  /* 0x0000000a00047c11 */ /* 0x000fc8000f8010ff */
[----:B------:R-:W-:Y:S01]  /*00f0*/  LEA.HI.X R5, R0, UR11, RZ, 0x2, P0 ;  /* 0x0000000b00057c11 */ /* 0x000fe200080f14ff */
[----:B--2---:R-:W-:Y:S08]  /*0100*/  POPC R6, R2 ;  /* 0x0000000200067309 */ /* 0x004ff00000000000 */
[----:B------:R-:W0:Y:S02]  /*0110*/  POPC R7, R3 ;  /* 0x0000000300077309 */ /* 0x000e240000000000 */
[----:B0-----:R-:W-:-:S05]  /*0120*/  IMAD.IADD R7, R6, 0x1, R7 ;  /* 0x0000000106077824 */ /* 0x001fca00078e0207 */
[----:B------:R-:W-:Y:S01]  /*0130*/  STG.E desc[UR4][R4.64], R7 ;  /* 0x0000000704007986 */ /* 0x000fe2000c101904 */
[----:B------:R-:W-:Y:S05]  /*0140*/  EXIT ;  /* 0x000000000000794d */ /* 0x000fea0003800000 */
.L_x_71:
        /* <DEDUP_REMOVED lines=11> */
.L_x_75:


//--------------------- .nv.shared._ZN19dublin_gpu_enhanced28tensor_core_optimized_kernelEPK6__halfP7__half2m --------------------------
	.section	.nv.shared._ZN19dublin_gpu_enhanced28tensor_core_optimized_kernelEPK6__halfP7__half2m,"aw",@nobits
	.sectionflags	@""
	.align	16
	.zero		1024


//--------------------- .nv.shared.reserved.0     --------------------------
	.section	.nv.shared.reserved.0,"aw",@nobits
	.weak		__nv_reservedSMEM_offset_0_alias
	.size		__nv_reservedSMEM_offset_0_alias, 0, 64
	.other		__nv_reservedSMEM_offset_0_alias,@"STO_CUDA_RESERVED_SHARED STV_DEFAULT"
__nv_reservedSMEM_offset_0_alias:
	.zero		0
	.zero		64


//--------------------- .nv.shared._ZN19dublin_gpu_enhanced38enhanced_hierarchical_consensus_kernelEPKhPmS2_mm --------------------------
	.section	.nv.shared._ZN19dublin_gpu_enhanced38enhanced_hierarchical_consensus_kernelEPKhPmS2_mm,"aw",@nobits
	.sectionflags	@""
	.align	16
	.zero		1024


//--------------------- .nv.shared._ZN19dublin_gpu_enhanced25popcount_reduction_kernelEPKjPjm --------------------------
	.section	.nv.shared._ZN19dublin_gpu_enhanced25popcount_reduction_kernelEPKjPjm,"aw",@nobits
	.sectionflags	@""
	.align	16
	.zero		1024


//--------------------- .nv.shared._ZN19dublin_gpu_enhanced29gpu_popcount_optimized_kernelEPKmPjm --------------------------
	.section	.nv.shared._ZN19dublin_gpu_enhanced29gpu_popcount_optimized_kernelEPKmPjm,"aw",@nobits
	.sectionflags	@""
	.align	16
	.zero		1024


//--------------------- .nv.constant0._ZN19dublin_gpu_enhanced28tensor_core_optimized_kernelEPK6__halfP7__half2m --------------------------
	.section	.nv.constant0._ZN19dublin_gpu_enhanced28tensor_core_optimized_kernelEPK6__halfP7__half2m,"a",@progbits
	.sectionflags	@""
	.align	4
.nv.constant0._ZN19dublin_gpu_enhanced28tensor_core_optimized_kernelEPK6__halfP7__half2m:
	.zero		920


//--------------------- .nv.constant0._ZN19dublin_gpu_enhanced38enhanced_hierarchical_consensus_kernelEPKhPmS2_mm --------------------------
	.section	.nv.constant0._ZN19dublin_gpu_enhanced38enhanced_hierarchical_consensus_kernelEPKhPmS2_mm,"a",@progbits
	.sectionflags	@""
	.align	4
.nv.constant0._ZN19dublin_gpu_enhanced38enhanced_hierarchical_consensus_kernelEPKhPmS2_mm:
	.zero		936


//--------------------- .nv.constant0._ZN19dublin_gpu_enhanced25popcount_reduction_kernelEPKjPjm --------------------------
	.section	.nv.constant0._ZN19dublin_gpu_enhanced25popcount_reduction_kernelEPKjPjm,"a",@progbits
	.sectionflags	@""
	.align	4
.nv.constant0._ZN19dublin_gpu_enhanced25popcount_reduction_kernelEPKjPjm:
	.zero		920


//--------------------- .nv.constant0._ZN19dublin_gpu_enhanced29gpu_popcount_optimized_kernelEPKmPjm --------------------------
	.section	.nv.constant0._ZN19dublin_gpu_enhanced29gpu_popcount_optimized_kernelEPKmPjm,"a",@progbits
	.sectionflags	@""
	.align	4
.nv.constant0._ZN19dublin_gpu_enhanced29gpu_popcount_optimized_kernelEPKmPjm:
	.zero		920


//--------------------- SYMBOLS --------------------------

	.type		.nv.reservedSmem.offset0,@object
	.size		.nv.reservedSmem.offset0,0x4
	.type		.nv.reservedSmem.cap,@object
	.size		.nv.reservedSmem.cap,0x4
